//
// Generated by NVIDIA NVVM Compiler
//
// Compiler Build ID: CL-36424714
// Cuda compilation tools, release 13.0, V13.0.88
// Based on NVVM 20.0.0
//

.version 9.0
.target sm_100
.address_size 64

	// .globl	_Z23bitonicSortBlocksKernelPfj
// _ZZ23bitonicSortBlocksKernelPfjE6s_data has been demoted
// _ZZ16oddEvenLocalSortPfjE1s has been demoted
// _ZZ15histogramKernelPKfPjjE9localHist has been demoted
// _ZZ16reduceHistogramsPKjPjjE5sdata has been demoted

.visible .entry _Z23bitonicSortBlocksKernelPfj(
	.param .u64 .ptr .align 1 _Z23bitonicSortBlocksKernelPfj_param_0,
	.param .u32 _Z23bitonicSortBlocksKernelPfj_param_1
)
{
	.reg .pred 	%p<275>;
	.reg .b32 	%r<202>;
	.reg .b32 	%f<116>;
	.reg .b64 	%rd<5>;
	// demoted variable
	.shared .align 4 .b8 _ZZ23bitonicSortBlocksKernelPfjE6s_data[4096];
	ld.param.u64 	%rd2, [_Z23bitonicSortBlocksKernelPfj_param_0];
	ld.param.u32 	%r29, [_Z23bitonicSortBlocksKernelPfj_param_1];
	cvta.to.global.u64 	%rd3, %rd2;
	mov.u32 	%r1, %tid.x;
	mov.u32 	%r30, %ctaid.x;
	shl.b32 	%r31, %r30, 10;
	or.b32  	%r2, %r31, %r1;
	setp.ge.u32 	%p1, %r2, %r29;
	mul.wide.u32 	%rd4, %r2, 4;
	add.s64 	%rd1, %rd3, %rd4;
	mov.f32 	%f115, 0f7F7FFFFF;
	@%p1 bra 	$L__BB0_2;
	ld.global.f32 	%f115, [%rd1];
$L__BB0_2:
	shl.b32 	%r32, %r1, 2;
	mov.u32 	%r33, _ZZ23bitonicSortBlocksKernelPfjE6s_data;
	add.s32 	%r3, %r33, %r32;
	st.shared.f32 	[%r3], %f115;
	bar.sync 	0;
	shl.b32 	%r4, %r1, 1;
	bar.sync 	0;
	setp.gt.u32 	%p2, %r1, 511;
	add.s32 	%r5, %r3, %r32;
	@%p2 bra 	$L__BB0_5;
	ld.shared.f32 	%f3, [%r5];
	ld.shared.f32 	%f4, [%r5+4];
	setp.gt.f32 	%p3, %f3, %f4;
	and.b32  	%r34, %r1, 1;
	setp.eq.b32 	%p4, %r34, 1;
	xor.pred  	%p5, %p4, %p3;
	not.pred 	%p6, %p5;
	@%p6 bra 	$L__BB0_5;
	st.shared.f32 	[%r5], %f4;
	st.shared.f32 	[%r5+4], %f3;
$L__BB0_5:
	bar.sync 	0;
	and.b32  	%r35, %r1, 1;
	sub.s32 	%r6, %r4, %r35;
	add.s32 	%r7, %r6, 2;
	setp.gt.u32 	%p7, %r7, 1023;
	shl.b32 	%r36, %r6, 2;
	add.s32 	%r8, %r33, %r36;
	@%p7 bra 	$L__BB0_8;
	ld.shared.f32 	%f5, [%r8];
	ld.shared.f32 	%f6, [%r8+8];
	setp.gt.f32 	%p8, %f5, %f6;
	shr.u32 	%r38, %r6, 2;
	and.b32  	%r39, %r38, 1;
	setp.eq.b32 	%p9, %r39, 1;
	xor.pred  	%p10, %p9, %p8;
	not.pred 	%p11, %p10;
	@%p11 bra 	$L__BB0_8;
	st.shared.f32 	[%r8], %f6;
	st.shared.f32 	[%r8+8], %f5;
$L__BB0_8:
	setp.gt.u32 	%p12, %r1, 511;
	bar.sync 	0;
	@%p12 bra 	$L__BB0_11;
	ld.shared.f32 	%f7, [%r5];
	ld.shared.f32 	%f8, [%r5+4];
	setp.gt.f32 	%p13, %f7, %f8;
	shr.u32 	%r40, %r1, 1;
	and.b32  	%r41, %r40, 1;
	setp.eq.b32 	%p14, %r41, 1;
	xor.pred  	%p15, %p14, %p13;
	not.pred 	%p16, %p15;
	@%p16 bra 	$L__BB0_11;
	st.shared.f32 	[%r5], %f8;
	st.shared.f32 	[%r5+4], %f7;
$L__BB0_11:
	bar.sync 	0;
	and.b32  	%r42, %r1, 3;
	sub.s32 	%r9, %r4, %r42;
	add.s32 	%r10, %r9, 4;
	setp.gt.u32 	%p17, %r10, 1023;
	shl.b32 	%r43, %r9, 2;
	add.s32 	%r11, %r33, %r43;
	@%p17 bra 	$L__BB0_14;
	ld.shared.f32 	%f9, [%r11];
	ld.shared.f32 	%f10, [%r11+16];
	setp.gt.f32 	%p18, %f9, %f10;
	shr.u32 	%r45, %r9, 3;
	and.b32  	%r46, %r45, 1;
	setp.eq.b32 	%p19, %r46, 1;
	xor.pred  	%p20, %p19, %p18;
	not.pred 	%p21, %p20;
	@%p21 bra 	$L__BB0_14;
	st.shared.f32 	[%r11], %f10;
	st.shared.f32 	[%r11+16], %f9;
$L__BB0_14:
	setp.gt.u32 	%p22, %r7, 1023;
	bar.sync 	0;
	@%p22 bra 	$L__BB0_17;
	ld.shared.f32 	%f11, [%r8];
	ld.shared.f32 	%f12, [%r8+8];
	setp.gt.f32 	%p23, %f11, %f12;
	shr.u32 	%r47, %r6, 3;
	and.b32  	%r48, %r47, 1;
	setp.eq.b32 	%p24, %r48, 1;
	xor.pred  	%p25, %p24, %p23;
	not.pred 	%p26, %p25;
	@%p26 bra 	$L__BB0_17;
	st.shared.f32 	[%r8], %f12;
	st.shared.f32 	[%r8+8], %f11;
$L__BB0_17:
	setp.gt.u32 	%p27, %r1, 511;
	bar.sync 	0;
	@%p27 bra 	$L__BB0_20;
	ld.shared.f32 	%f13, [%r5];
	ld.shared.f32 	%f14, [%r5+4];
	setp.gt.f32 	%p28, %f13, %f14;
	shr.u32 	%r49, %r1, 2;
	and.b32  	%r50, %r49, 1;
	setp.eq.b32 	%p29, %r50, 1;
	xor.pred  	%p30, %p29, %p28;
	not.pred 	%p31, %p30;
	@%p31 bra 	$L__BB0_20;
	st.shared.f32 	[%r5], %f14;
	st.shared.f32 	[%r5+4], %f13;
$L__BB0_20:
	bar.sync 	0;
	and.b32  	%r51, %r1, 7;
	sub.s32 	%r12, %r4, %r51;
	add.s32 	%r13, %r12, 8;
	setp.gt.u32 	%p32, %r13, 1023;
	shl.b32 	%r52, %r12, 2;
	add.s32 	%r14, %r33, %r52;
	@%p32 bra 	$L__BB0_23;
	ld.shared.f32 	%f15, [%r14];
	ld.shared.f32 	%f16, [%r14+32];
	setp.gt.f32 	%p33, %f15, %f16;
	shr.u32 	%r54, %r12, 4;
	and.b32  	%r55, %r54, 1;
	setp.eq.b32 	%p34, %r55, 1;
	xor.pred  	%p35, %p34, %p33;
	not.pred 	%p36, %p35;
	@%p36 bra 	$L__BB0_23;
	st.shared.f32 	[%r14], %f16;
	st.shared.f32 	[%r14+32], %f15;
$L__BB0_23:
	setp.gt.u32 	%p37, %r10, 1023;
	bar.sync 	0;
	@%p37 bra 	$L__BB0_26;
	ld.shared.f32 	%f17, [%r11];
	ld.shared.f32 	%f18, [%r11+16];
	setp.gt.f32 	%p38, %f17, %f18;
	shr.u32 	%r56, %r9, 4;
	and.b32  	%r57, %r56, 1;
	setp.eq.b32 	%p39, %r57, 1;
	xor.pred  	%p40, %p39, %p38;
	not.pred 	%p41, %p40;
	@%p41 bra 	$L__BB0_26;
	st.shared.f32 	[%r11], %f18;
	st.shared.f32 	[%r11+16], %f17;
$L__BB0_26:
	setp.gt.u32 	%p42, %r7, 1023;
	bar.sync 	0;
	@%p42 bra 	$L__BB0_29;
	ld.shared.f32 	%f19, [%r8];
	ld.shared.f32 	%f20, [%r8+8];
	setp.gt.f32 	%p43, %f19, %f20;
	shr.u32 	%r58, %r6, 4;
	and.b32  	%r59, %r58, 1;
	setp.eq.b32 	%p44, %r59, 1;
	xor.pred  	%p45, %p44, %p43;
	not.pred 	%p46, %p45;
	@%p46 bra 	$L__BB0_29;
	st.shared.f32 	[%r8], %f20;
	st.shared.f32 	[%r8+8], %f19;
$L__BB0_29:
	setp.gt.u32 	%p47, %r1, 511;
	bar.sync 	0;
	@%p47 bra 	$L__BB0_32;
	ld.shared.f32 	%f21, [%r5];
	ld.shared.f32 	%f22, [%r5+4];
	setp.gt.f32 	%p48, %f21, %f22;
	shr.u32 	%r60, %r1, 3;
	and.b32  	%r61, %r60, 1;
	setp.eq.b32 	%p49, %r61, 1;
	xor.pred  	%p50, %p49, %p48;
	not.pred 	%p51, %p50;
	@%p51 bra 	$L__BB0_32;
	st.shared.f32 	[%r5], %f22;
	st.shared.f32 	[%r5+4], %f21;
$L__BB0_32:
	bar.sync 	0;
	and.b32  	%r62, %r1, 15;
	sub.s32 	%r15, %r4, %r62;
	add.s32 	%r16, %r15, 16;
	setp.gt.u32 	%p52, %r16, 1023;
	shl.b32 	%r63, %r15, 2;
	add.s32 	%r17, %r33, %r63;
	@%p52 bra 	$L__BB0_35;
	ld.shared.f32 	%f23, [%r17];
	ld.shared.f32 	%f24, [%r17+64];
	setp.gt.f32 	%p53, %f23, %f24;
	shr.u32 	%r65, %r15, 5;
	and.b32  	%r66, %r65, 1;
	setp.eq.b32 	%p54, %r66, 1;
	xor.pred  	%p55, %p54, %p53;
	not.pred 	%p56, %p55;
	@%p56 bra 	$L__BB0_35;
	st.shared.f32 	[%r17], %f24;
	st.shared.f32 	[%r17+64], %f23;
$L__BB0_35:
	setp.gt.u32 	%p57, %r13, 1023;
	bar.sync 	0;
	@%p57 bra 	$L__BB0_38;
	ld.shared.f32 	%f25, [%r14];
	ld.shared.f32 	%f26, [%r14+32];
	setp.gt.f32 	%p58, %f25, %f26;
	shr.u32 	%r67, %r12, 5;
	and.b32  	%r68, %r67, 1;
	setp.eq.b32 	%p59, %r68, 1;
	xor.pred  	%p60, %p59, %p58;
	not.pred 	%p61, %p60;
	@%p61 bra 	$L__BB0_38;
	st.shared.f32 	[%r14], %f26;
	st.shared.f32 	[%r14+32], %f25;
$L__BB0_38:
	setp.gt.u32 	%p62, %r10, 1023;
	bar.sync 	0;
	@%p62 bra 	$L__BB0_41;
	ld.shared.f32 	%f27, [%r11];
	ld.shared.f32 	%f28, [%r11+16];
	setp.gt.f32 	%p63, %f27, %f28;
	shr.u32 	%r69, %r9, 5;
	and.b32  	%r70, %r69, 1;
	setp.eq.b32 	%p64, %r70, 1;
	xor.pred  	%p65, %p64, %p63;
	not.pred 	%p66, %p65;
	@%p66 bra 	$L__BB0_41;
	st.shared.f32 	[%r11], %f28;
	st.shared.f32 	[%r11+16], %f27;
$L__BB0_41:
	setp.gt.u32 	%p67, %r7, 1023;
	bar.sync 	0;
	@%p67 bra 	$L__BB0_44;
	ld.shared.f32 	%f29, [%r8];
	ld.shared.f32 	%f30, [%r8+8];
	setp.gt.f32 	%p68, %f29, %f30;
	shr.u32 	%r71, %r6, 5;
	and.b32  	%r72, %r71, 1;
	setp.eq.b32 	%p69, %r72, 1;
	xor.pred  	%p70, %p69, %p68;
	not.pred 	%p71, %p70;
	@%p71 bra 	$L__BB0_44;
	st.shared.f32 	[%r8], %f30;
	st.shared.f32 	[%r8+8], %f29;
$L__BB0_44:
	setp.gt.u32 	%p72, %r1, 511;
	bar.sync 	0;
	@%p72 bra 	$L__BB0_47;
	ld.shared.f32 	%f31, [%r5];
	ld.shared.f32 	%f32, [%r5+4];
	setp.gt.f32 	%p73, %f31, %f32;
	shr.u32 	%r73, %r1, 4;
	and.b32  	%r74, %r73, 1;
	setp.eq.b32 	%p74, %r74, 1;
	xor.pred  	%p75, %p74, %p73;
	not.pred 	%p76, %p75;
	@%p76 bra 	$L__BB0_47;
	st.shared.f32 	[%r5], %f32;
	st.shared.f32 	[%r5+4], %f31;
$L__BB0_47:
	bar.sync 	0;
	and.b32  	%r75, %r1, 31;
	sub.s32 	%r18, %r4, %r75;
	add.s32 	%r19, %r18, 32;
	setp.gt.u32 	%p77, %r19, 1023;
	shl.b32 	%r76, %r18, 2;
	add.s32 	%r20, %r33, %r76;
	@%p77 bra 	$L__BB0_50;
	ld.shared.f32 	%f33, [%r20];
	ld.shared.f32 	%f34, [%r20+128];
	setp.gt.f32 	%p78, %f33, %f34;
	shr.u32 	%r78, %r18, 6;
	and.b32  	%r79, %r78, 1;
	setp.eq.b32 	%p79, %r79, 1;
	xor.pred  	%p80, %p79, %p78;
	not.pred 	%p81, %p80;
	@%p81 bra 	$L__BB0_50;
	st.shared.f32 	[%r20], %f34;
	st.shared.f32 	[%r20+128], %f33;
$L__BB0_50:
	setp.gt.u32 	%p82, %r16, 1023;
	bar.sync 	0;
	@%p82 bra 	$L__BB0_53;
	ld.shared.f32 	%f35, [%r17];
	ld.shared.f32 	%f36, [%r17+64];
	setp.gt.f32 	%p83, %f35, %f36;
	shr.u32 	%r80, %r15, 6;
	and.b32  	%r81, %r80, 1;
	setp.eq.b32 	%p84, %r81, 1;
	xor.pred  	%p85, %p84, %p83;
	not.pred 	%p86, %p85;
	@%p86 bra 	$L__BB0_53;
	st.shared.f32 	[%r17], %f36;
	st.shared.f32 	[%r17+64], %f35;
$L__BB0_53:
	setp.gt.u32 	%p87, %r13, 1023;
	bar.sync 	0;
	@%p87 bra 	$L__BB0_56;
	ld.shared.f32 	%f37, [%r14];
	ld.shared.f32 	%f38, [%r14+32];
	setp.gt.f32 	%p88, %f37, %f38;
	shr.u32 	%r82, %r12, 6;
	and.b32  	%r83, %r82, 1;
	setp.eq.b32 	%p89, %r83, 1;
	xor.pred  	%p90, %p89, %p88;
	not.pred 	%p91, %p90;
	@%p91 bra 	$L__BB0_56;
	st.shared.f32 	[%r14], %f38;
	st.shared.f32 	[%r14+32], %f37;
$L__BB0_56:
	setp.gt.u32 	%p92, %r10, 1023;
	bar.sync 	0;
	@%p92 bra 	$L__BB0_59;
	ld.shared.f32 	%f39, [%r11];
	ld.shared.f32 	%f40, [%r11+16];
	setp.gt.f32 	%p93, %f39, %f40;
	shr.u32 	%r84, %r9, 6;
	and.b32  	%r85, %r84, 1;
	setp.eq.b32 	%p94, %r85, 1;
	xor.pred  	%p95, %p94, %p93;
	not.pred 	%p96, %p95;
	@%p96 bra 	$L__BB0_59;
	st.shared.f32 	[%r11], %f40;
	st.shared.f32 	[%r11+16], %f39;
$L__BB0_59:
	setp.gt.u32 	%p97, %r7, 1023;
	bar.sync 	0;
	@%p97 bra 	$L__BB0_62;
	ld.shared.f32 	%f41, [%r8];
	ld.shared.f32 	%f42, [%r8+8];
	setp.gt.f32 	%p98, %f41, %f42;
	shr.u32 	%r86, %r6, 6;
	and.b32  	%r87, %r86, 1;
	setp.eq.b32 	%p99, %r87, 1;
	xor.pred  	%p100, %p99, %p98;
	not.pred 	%p101, %p100;
	@%p101 bra 	$L__BB0_62;
	st.shared.f32 	[%r8], %f42;
	st.shared.f32 	[%r8+8], %f41;
$L__BB0_62:
	setp.gt.u32 	%p102, %r1, 511;
	bar.sync 	0;
	@%p102 bra 	$L__BB0_65;
	ld.shared.f32 	%f43, [%r5];
	ld.shared.f32 	%f44, [%r5+4];
	setp.gt.f32 	%p103, %f43, %f44;
	shr.u32 	%r88, %r1, 5;
	and.b32  	%r89, %r88, 1;
	setp.eq.b32 	%p104, %r89, 1;
	xor.pred  	%p105, %p104, %p103;
	not.pred 	%p106, %p105;
	@%p106 bra 	$L__BB0_65;
	st.shared.f32 	[%r5], %f44;
	st.shared.f32 	[%r5+4], %f43;
$L__BB0_65:
	bar.sync 	0;
	and.b32  	%r90, %r1, 63;
	sub.s32 	%r21, %r4, %r90;
	add.s32 	%r22, %r21, 64;
	setp.gt.u32 	%p107, %r22, 1023;
	shl.b32 	%r91, %r21, 2;
	add.s32 	%r23, %r33, %r91;
	@%p107 bra 	$L__BB0_68;
	ld.shared.f32 	%f45, [%r23];
	ld.shared.f32 	%f46, [%r23+256];
	setp.gt.f32 	%p108, %f45, %f46;
	shr.u32 	%r93, %r21, 7;
	and.b32  	%r94, %r93, 1;
	setp.eq.b32 	%p109, %r94, 1;
	xor.pred  	%p110, %p109, %p108;
	not.pred 	%p111, %p110;
	@%p111 bra 	$L__BB0_68;
	st.shared.f32 	[%r23], %f46;
	st.shared.f32 	[%r23+256], %f45;
$L__BB0_68:
	setp.gt.u32 	%p112, %r19, 1023;
	bar.sync 	0;
	@%p112 bra 	$L__BB0_71;
	ld.shared.f32 	%f47, [%r20];
	ld.shared.f32 	%f48, [%r20+128];
	setp.gt.f32 	%p113, %f47, %f48;
	shr.u32 	%r95, %r18, 7;
	and.b32  	%r96, %r95, 1;
	setp.eq.b32 	%p114, %r96, 1;
	xor.pred  	%p115, %p114, %p113;
	not.pred 	%p116, %p115;
	@%p116 bra 	$L__BB0_71;
	st.shared.f32 	[%r20], %f48;
	st.shared.f32 	[%r20+128], %f47;
$L__BB0_71:
	setp.gt.u32 	%p117, %r16, 1023;
	bar.sync 	0;
	@%p117 bra 	$L__BB0_74;
	ld.shared.f32 	%f49, [%r17];
	ld.shared.f32 	%f50, [%r17+64];
	setp.gt.f32 	%p118, %f49, %f50;
	shr.u32 	%r97, %r15, 7;
	and.b32  	%r98, %r97, 1;
	setp.eq.b32 	%p119, %r98, 1;
	xor.pred  	%p120, %p119, %p118;
	not.pred 	%p121, %p120;
	@%p121 bra 	$L__BB0_74;
	st.shared.f32 	[%r17], %f50;
	st.shared.f32 	[%r17+64], %f49;
$L__BB0_74:
	setp.gt.u32 	%p122, %r13, 1023;
	bar.sync 	0;
	@%p122 bra 	$L__BB0_77;
	ld.shared.f32 	%f51, [%r14];
	ld.shared.f32 	%f52, [%r14+32];
	setp.gt.f32 	%p123, %f51, %f52;
	shr.u32 	%r99, %r12, 7;
	and.b32  	%r100, %r99, 1;
	setp.eq.b32 	%p124, %r100, 1;
	xor.pred  	%p125, %p124, %p123;
	not.pred 	%p126, %p125;
	@%p126 bra 	$L__BB0_77;
	st.shared.f32 	[%r14], %f52;
	st.shared.f32 	[%r14+32], %f51;
$L__BB0_77:
	setp.gt.u32 	%p127, %r10, 1023;
	bar.sync 	0;
	@%p127 bra 	$L__BB0_80;
	ld.shared.f32 	%f53, [%r11];
	ld.shared.f32 	%f54, [%r11+16];
	setp.gt.f32 	%p128, %f53, %f54;
	shr.u32 	%r101, %r9, 7;
	and.b32  	%r102, %r101, 1;
	setp.eq.b32 	%p129, %r102, 1;
	xor.pred  	%p130, %p129, %p128;
	not.pred 	%p131, %p130;
	@%p131 bra 	$L__BB0_80;
	st.shared.f32 	[%r11], %f54;
	st.shared.f32 	[%r11+16], %f53;
$L__BB0_80:
	setp.gt.u32 	%p132, %r7, 1023;
	bar.sync 	0;
	@%p132 bra 	$L__BB0_83;
	ld.shared.f32 	%f55, [%r8];
	ld.shared.f32 	%f56, [%r8+8];
	setp.gt.f32 	%p133, %f55, %f56;
	shr.u32 	%r103, %r6, 7;
	and.b32  	%r104, %r103, 1;
	setp.eq.b32 	%p134, %r104, 1;
	xor.pred  	%p135, %p134, %p133;
	not.pred 	%p136, %p135;
	@%p136 bra 	$L__BB0_83;
	st.shared.f32 	[%r8], %f56;
	st.shared.f32 	[%r8+8], %f55;
$L__BB0_83:
	setp.gt.u32 	%p137, %r1, 511;
	bar.sync 	0;
	@%p137 bra 	$L__BB0_86;
	ld.shared.f32 	%f57, [%r5];
	ld.shared.f32 	%f58, [%r5+4];
	setp.gt.f32 	%p138, %f57, %f58;
	shr.u32 	%r105, %r1, 6;
	and.b32  	%r106, %r105, 1;
	setp.eq.b32 	%p139, %r106, 1;
	xor.pred  	%p140, %p139, %p138;
	not.pred 	%p141, %p140;
	@%p141 bra 	$L__BB0_86;
	st.shared.f32 	[%r5], %f58;
	st.shared.f32 	[%r5+4], %f57;
$L__BB0_86:
	bar.sync 	0;
	and.b32  	%r107, %r1, 127;
	sub.s32 	%r24, %r4, %r107;
	add.s32 	%r109, %r24, 128;
	setp.gt.u32 	%p142, %r109, 1023;
	@%p142 bra 	$L__BB0_89;
	shl.b32 	%r110, %r24, 2;
	add.s32 	%r112, %r33, %r110;
	ld.shared.f32 	%f59, [%r112];
	ld.shared.f32 	%f60, [%r112+512];
	setp.gt.f32 	%p143, %f59, %f60;
	shr.u32 	%r113, %r24, 8;
	and.b32  	%r114, %r113, 1;
	setp.eq.b32 	%p144, %r114, 1;
	xor.pred  	%p145, %p144, %p143;
	not.pred 	%p146, %p145;
	@%p146 bra 	$L__BB0_89;
	shl.b32 	%r115, %r24, 2;
	mov.u32 	%r116, _ZZ23bitonicSortBlocksKernelPfjE6s_data;
	add.s32 	%r117, %r116, %r115;
	st.shared.f32 	[%r117], %f60;
	st.shared.f32 	[%r117+512], %f59;
$L__BB0_89:
	bar.sync 	0;
	@%p107 bra 	$L__BB0_92;
	ld.shared.f32 	%f61, [%r23];
	ld.shared.f32 	%f62, [%r23+256];
	setp.gt.f32 	%p148, %f61, %f62;
	shr.u32 	%r118, %r21, 8;
	and.b32  	%r119, %r118, 1;
	setp.eq.b32 	%p149, %r119, 1;
	xor.pred  	%p150, %p149, %p148;
	not.pred 	%p151, %p150;
	@%p151 bra 	$L__BB0_92;
	st.shared.f32 	[%r23], %f62;
	st.shared.f32 	[%r23+256], %f61;
$L__BB0_92:
	bar.sync 	0;
	@%p112 bra 	$L__BB0_95;
	ld.shared.f32 	%f63, [%r20];
	ld.shared.f32 	%f64, [%r20+128];
	setp.gt.f32 	%p153, %f63, %f64;
	shr.u32 	%r120, %r18, 8;
	and.b32  	%r121, %r120, 1;
	setp.eq.b32 	%p154, %r121, 1;
	xor.pred  	%p155, %p154, %p153;
	not.pred 	%p156, %p155;
	@%p156 bra 	$L__BB0_95;
	st.shared.f32 	[%r20], %f64;
	st.shared.f32 	[%r20+128], %f63;
$L__BB0_95:
	bar.sync 	0;
	@%p117 bra 	$L__BB0_98;
	ld.shared.f32 	%f65, [%r17];
	ld.shared.f32 	%f66, [%r17+64];
	setp.gt.f32 	%p158, %f65, %f66;
	shr.u32 	%r122, %r15, 8;
	and.b32  	%r123, %r122, 1;
	setp.eq.b32 	%p159, %r123, 1;
	xor.pred  	%p160, %p159, %p158;
	not.pred 	%p161, %p160;
	@%p161 bra 	$L__BB0_98;
	st.shared.f32 	[%r17], %f66;
	st.shared.f32 	[%r17+64], %f65;
$L__BB0_98:
	bar.sync 	0;
	@%p122 bra 	$L__BB0_101;
	ld.shared.f32 	%f67, [%r14];
	ld.shared.f32 	%f68, [%r14+32];
	setp.gt.f32 	%p163, %f67, %f68;
	shr.u32 	%r124, %r12, 8;
	and.b32  	%r125, %r124, 1;
	setp.eq.b32 	%p164, %r125, 1;
	xor.pred  	%p165, %p164, %p163;
	not.pred 	%p166, %p165;
	@%p166 bra 	$L__BB0_101;
	st.shared.f32 	[%r14], %f68;
	st.shared.f32 	[%r14+32], %f67;
$L__BB0_101:
	setp.gt.u32 	%p167, %r10, 1023;
	bar.sync 	0;
	@%p167 bra 	$L__BB0_104;
	ld.shared.f32 	%f69, [%r11];
	ld.shared.f32 	%f70, [%r11+16];
	setp.gt.f32 	%p168, %f69, %f70;
	shr.u32 	%r126, %r9, 8;
	and.b32  	%r127, %r126, 1;
	setp.eq.b32 	%p169, %r127, 1;
	xor.pred  	%p170, %p169, %p168;
	not.pred 	%p171, %p170;
	@%p171 bra 	$L__BB0_104;
	st.shared.f32 	[%r11], %f70;
	st.shared.f32 	[%r11+16], %f69;
$L__BB0_104:
	setp.gt.u32 	%p172, %r7, 1023;
	bar.sync 	0;
	@%p172 bra 	$L__BB0_107;
	ld.shared.f32 	%f71, [%r8];
	ld.shared.f32 	%f72, [%r8+8];
	setp.gt.f32 	%p173, %f71, %f72;
	shr.u32 	%r128, %r6, 8;
	and.b32  	%r129, %r128, 1;
	setp.eq.b32 	%p174, %r129, 1;
	xor.pred  	%p175, %p174, %p173;
	not.pred 	%p176, %p175;
	@%p176 bra 	$L__BB0_107;
	st.shared.f32 	[%r8], %f72;
	st.shared.f32 	[%r8+8], %f71;
$L__BB0_107:
	setp.gt.u32 	%p177, %r1, 511;
	bar.sync 	0;
	@%p177 bra 	$L__BB0_110;
	ld.shared.f32 	%f73, [%r5];
	ld.shared.f32 	%f74, [%r5+4];
	setp.gt.f32 	%p178, %f73, %f74;
	shr.u32 	%r130, %r1, 7;
	and.b32  	%r131, %r130, 1;
	setp.eq.b32 	%p179, %r131, 1;
	xor.pred  	%p180, %p179, %p178;
	not.pred 	%p181, %p180;
	@%p181 bra 	$L__BB0_110;
	st.shared.f32 	[%r5], %f74;
	st.shared.f32 	[%r5+4], %f73;
$L__BB0_110:
	bar.sync 	0;
	and.b32  	%r132, %r1, 255;
	sub.s32 	%r25, %r4, %r132;
	add.s32 	%r134, %r25, 256;
	setp.gt.u32 	%p182, %r134, 1023;
	@%p182 bra 	$L__BB0_113;
	shl.b32 	%r135, %r25, 2;
	mov.u32 	%r136, _ZZ23bitonicSortBlocksKernelPfjE6s_data;
	add.s32 	%r137, %r136, %r135;
	ld.shared.f32 	%f75, [%r137];
	ld.shared.f32 	%f76, [%r137+1024];
	setp.gt.f32 	%p183, %f75, %f76;
	shr.u32 	%r138, %r25, 9;
	and.b32  	%r139, %r138, 1;
	setp.eq.b32 	%p184, %r139, 1;
	xor.pred  	%p185, %p184, %p183;
	not.pred 	%p186, %p185;
	@%p186 bra 	$L__BB0_113;
	shl.b32 	%r140, %r25, 2;
	mov.u32 	%r141, _ZZ23bitonicSortBlocksKernelPfjE6s_data;
	add.s32 	%r142, %r141, %r140;
	st.shared.f32 	[%r142], %f76;
	st.shared.f32 	[%r142+1024], %f75;
$L__BB0_113:
	add.s32 	%r143, %r24, 128;
	setp.gt.u32 	%p187, %r143, 1023;
	bar.sync 	0;
	@%p187 bra 	$L__BB0_116;
	shl.b32 	%r144, %r24, 2;
	mov.u32 	%r145, _ZZ23bitonicSortBlocksKernelPfjE6s_data;
	add.s32 	%r146, %r145, %r144;
	ld.shared.f32 	%f77, [%r146];
	ld.shared.f32 	%f78, [%r146+512];
	setp.gt.f32 	%p188, %f77, %f78;
	shr.u32 	%r147, %r24, 9;
	and.b32  	%r148, %r147, 1;
	setp.eq.b32 	%p189, %r148, 1;
	xor.pred  	%p190, %p189, %p188;
	not.pred 	%p191, %p190;
	@%p191 bra 	$L__BB0_116;
	shl.b32 	%r149, %r24, 2;
	mov.u32 	%r150, _ZZ23bitonicSortBlocksKernelPfjE6s_data;
	add.s32 	%r151, %r150, %r149;
	st.shared.f32 	[%r151], %f78;
	st.shared.f32 	[%r151+512], %f77;
$L__BB0_116:
	setp.gt.u32 	%p192, %r22, 1023;
	bar.sync 	0;
	@%p192 bra 	$L__BB0_119;
	ld.shared.f32 	%f79, [%r23];
	ld.shared.f32 	%f80, [%r23+256];
	setp.gt.f32 	%p193, %f79, %f80;
	shr.u32 	%r152, %r21, 9;
	and.b32  	%r153, %r152, 1;
	setp.eq.b32 	%p194, %r153, 1;
	xor.pred  	%p195, %p194, %p193;
	not.pred 	%p196, %p195;
	@%p196 bra 	$L__BB0_119;
	st.shared.f32 	[%r23], %f80;
	st.shared.f32 	[%r23+256], %f79;
$L__BB0_119:
	setp.gt.u32 	%p197, %r19, 1023;
	bar.sync 	0;
	@%p197 bra 	$L__BB0_122;
	ld.shared.f32 	%f81, [%r20];
	ld.shared.f32 	%f82, [%r20+128];
	setp.gt.f32 	%p198, %f81, %f82;
	shr.u32 	%r154, %r18, 9;
	and.b32  	%r155, %r154, 1;
	setp.eq.b32 	%p199, %r155, 1;
	xor.pred  	%p200, %p199, %p198;
	not.pred 	%p201, %p200;
	@%p201 bra 	$L__BB0_122;
	st.shared.f32 	[%r20], %f82;
	st.shared.f32 	[%r20+128], %f81;
$L__BB0_122:
	setp.gt.u32 	%p202, %r16, 1023;
	bar.sync 	0;
	@%p202 bra 	$L__BB0_125;
	ld.shared.f32 	%f83, [%r17];
	ld.shared.f32 	%f84, [%r17+64];
	setp.gt.f32 	%p203, %f83, %f84;
	shr.u32 	%r156, %r15, 9;
	and.b32  	%r157, %r156, 1;
	setp.eq.b32 	%p204, %r157, 1;
	xor.pred  	%p205, %p204, %p203;
	not.pred 	%p206, %p205;
	@%p206 bra 	$L__BB0_125;
	st.shared.f32 	[%r17], %f84;
	st.shared.f32 	[%r17+64], %f83;
$L__BB0_125:
	setp.gt.u32 	%p207, %r13, 1023;
	bar.sync 	0;
	@%p207 bra 	$L__BB0_128;
	ld.shared.f32 	%f85, [%r14];
	ld.shared.f32 	%f86, [%r14+32];
	setp.gt.f32 	%p208, %f85, %f86;
	shr.u32 	%r158, %r12, 9;
	and.b32  	%r159, %r158, 1;
	setp.eq.b32 	%p209, %r159, 1;
	xor.pred  	%p210, %p209, %p208;
	not.pred 	%p211, %p210;
	@%p211 bra 	$L__BB0_128;
	st.shared.f32 	[%r14], %f86;
	st.shared.f32 	[%r14+32], %f85;
$L__BB0_128:
	bar.sync 	0;
	@%p167 bra 	$L__BB0_131;
	ld.shared.f32 	%f87, [%r11];
	ld.shared.f32 	%f88, [%r11+16];
	setp.gt.f32 	%p213, %f87, %f88;
	shr.u32 	%r160, %r9, 9;
	and.b32  	%r161, %r160, 1;
	setp.eq.b32 	%p214, %r161, 1;
	xor.pred  	%p215, %p214, %p213;
	not.pred 	%p216, %p215;
	@%p216 bra 	$L__BB0_131;
	st.shared.f32 	[%r11], %f88;
	st.shared.f32 	[%r11+16], %f87;
$L__BB0_131:
	bar.sync 	0;
	@%p172 bra 	$L__BB0_134;
	ld.shared.f32 	%f89, [%r8];
	ld.shared.f32 	%f90, [%r8+8];
	setp.gt.f32 	%p218, %f89, %f90;
	shr.u32 	%r162, %r6, 9;
	and.b32  	%r163, %r162, 1;
	setp.eq.b32 	%p219, %r163, 1;
	xor.pred  	%p220, %p219, %p218;
	not.pred 	%p221, %p220;
	@%p221 bra 	$L__BB0_134;
	st.shared.f32 	[%r8], %f90;
	st.shared.f32 	[%r8+8], %f89;
$L__BB0_134:
	bar.sync 	0;
	@%p177 bra 	$L__BB0_137;
	ld.shared.f32 	%f91, [%r5];
	ld.shared.f32 	%f92, [%r5+4];
	setp.gt.f32 	%p223, %f91, %f92;
	shr.u32 	%r164, %r1, 8;
	and.b32  	%r165, %r164, 1;
	setp.eq.b32 	%p224, %r165, 1;
	xor.pred  	%p225, %p224, %p223;
	not.pred 	%p226, %p225;
	@%p226 bra 	$L__BB0_137;
	st.shared.f32 	[%r5], %f92;
	st.shared.f32 	[%r5+4], %f91;
$L__BB0_137:
	bar.sync 	0;
	and.b32  	%r166, %r1, 511;
	shl.b32 	%r167, %r1, 1;
	sub.s32 	%r26, %r167, %r166;
	add.s32 	%r168, %r26, 512;
	setp.gt.u32 	%p227, %r168, 1023;
	@%p227 bra 	$L__BB0_140;
	shl.b32 	%r169, %r26, 2;
	mov.u32 	%r170, _ZZ23bitonicSortBlocksKernelPfjE6s_data;
	add.s32 	%r27, %r170, %r169;
	ld.shared.f32 	%f93, [%r27];
	ld.shared.f32 	%f94, [%r27+2048];
	setp.gt.f32 	%p228, %f93, %f94;
	shr.u32 	%r171, %r26, 10;
	and.b32  	%r172, %r171, 1;
	setp.eq.b32 	%p229, %r172, 1;
	xor.pred  	%p230, %p229, %p228;
	not.pred 	%p231, %p230;
	@%p231 bra 	$L__BB0_140;
	st.shared.f32 	[%r27], %f94;
	st.shared.f32 	[%r27+2048], %f93;
$L__BB0_140:
	add.s32 	%r173, %r25, 256;
	setp.gt.u32 	%p232, %r173, 1023;
	bar.sync 	0;
	@%p232 bra 	$L__BB0_143;
	shl.b32 	%r174, %r25, 2;
	mov.u32 	%r175, _ZZ23bitonicSortBlocksKernelPfjE6s_data;
	add.s32 	%r176, %r175, %r174;
	ld.shared.f32 	%f95, [%r176];
	ld.shared.f32 	%f96, [%r176+1024];
	setp.gt.f32 	%p233, %f95, %f96;
	shr.u32 	%r177, %r25, 10;
	and.b32  	%r178, %r177, 1;
	setp.eq.b32 	%p234, %r178, 1;
	xor.pred  	%p235, %p234, %p233;
	not.pred 	%p236, %p235;
	@%p236 bra 	$L__BB0_143;
	shl.b32 	%r179, %r1, 1;
	and.b32  	%r180, %r1, 255;
	sub.s32 	%r181, %r179, %r180;
	shl.b32 	%r182, %r181, 2;
	add.s32 	%r184, %r175, %r182;
	st.shared.f32 	[%r184], %f96;
	st.shared.f32 	[%r184+1024], %f95;
$L__BB0_143:
	add.s32 	%r185, %r24, 128;
	setp.gt.u32 	%p237, %r185, 1023;
	bar.sync 	0;
	@%p237 bra 	$L__BB0_146;
	shl.b32 	%r186, %r24, 2;
	mov.u32 	%r187, _ZZ23bitonicSortBlocksKernelPfjE6s_data;
	add.s32 	%r28, %r187, %r186;
	ld.shared.f32 	%f97, [%r28];
	ld.shared.f32 	%f98, [%r28+512];
	setp.gt.f32 	%p238, %f97, %f98;
	shr.u32 	%r188, %r24, 10;
	and.b32  	%r189, %r188, 1;
	setp.eq.b32 	%p239, %r189, 1;
	xor.pred  	%p240, %p239, %p238;
	not.pred 	%p241, %p240;
	@%p241 bra 	$L__BB0_146;
	st.shared.f32 	[%r28], %f98;
	st.shared.f32 	[%r28+512], %f97;
$L__BB0_146:
	setp.gt.u32 	%p242, %r22, 1023;
	bar.sync 	0;
	@%p242 bra 	$L__BB0_149;
	ld.shared.f32 	%f99, [%r23];
	ld.shared.f32 	%f100, [%r23+256];
	setp.gt.f32 	%p243, %f99, %f100;
	shr.u32 	%r190, %r21, 10;
	and.b32  	%r191, %r190, 1;
	setp.eq.b32 	%p244, %r191, 1;
	xor.pred  	%p245, %p244, %p243;
	not.pred 	%p246, %p245;
	@%p246 bra 	$L__BB0_149;
	st.shared.f32 	[%r23], %f100;
	st.shared.f32 	[%r23+256], %f99;
$L__BB0_149:
	setp.gt.u32 	%p247, %r19, 1023;
	bar.sync 	0;
	@%p247 bra 	$L__BB0_152;
	ld.shared.f32 	%f101, [%r20];
	ld.shared.f32 	%f102, [%r20+128];
	setp.gt.f32 	%p248, %f101, %f102;
	shr.u32 	%r192, %r18, 10;
	and.b32  	%r193, %r192, 1;
	setp.eq.b32 	%p249, %r193, 1;
	xor.pred  	%p250, %p249, %p248;
	not.pred 	%p251, %p250;
	@%p251 bra 	$L__BB0_152;
	st.shared.f32 	[%r20], %f102;
	st.shared.f32 	[%r20+128], %f101;
$L__BB0_152:
	setp.gt.u32 	%p252, %r16, 1023;
	bar.sync 	0;
	@%p252 bra 	$L__BB0_155;
	ld.shared.f32 	%f103, [%r17];
	ld.shared.f32 	%f104, [%r17+64];
	setp.gt.f32 	%p253, %f103, %f104;
	shr.u32 	%r194, %r15, 10;
	and.b32  	%r195, %r194, 1;
	setp.eq.b32 	%p254, %r195, 1;
	xor.pred  	%p255, %p254, %p253;
	not.pred 	%p256, %p255;
	@%p256 bra 	$L__BB0_155;
	st.shared.f32 	[%r17], %f104;
	st.shared.f32 	[%r17+64], %f103;
$L__BB0_155:
	setp.gt.u32 	%p257, %r13, 1023;
	bar.sync 	0;
	@%p257 bra 	$L__BB0_158;
	ld.shared.f32 	%f105, [%r14];
	ld.shared.f32 	%f106, [%r14+32];
	setp.gt.f32 	%p258, %f105, %f106;
	shr.u32 	%r196, %r12, 10;
	and.b32  	%r197, %r196, 1;
	setp.eq.b32 	%p259, %r197, 1;
	xor.pred  	%p260, %p259, %p258;
	not.pred 	%p261, %p260;
	@%p261 bra 	$L__BB0_158;
	st.shared.f32 	[%r14], %f106;
	st.shared.f32 	[%r14+32], %f105;
$L__BB0_158:
	setp.gt.u32 	%p262, %r10, 1023;
	bar.sync 	0;
	@%p262 bra 	$L__BB0_161;
	ld.shared.f32 	%f107, [%r11];
	ld.shared.f32 	%f108, [%r11+16];
	setp.gt.f32 	%p263, %f107, %f108;
	shr.u32 	%r198, %r9, 10;
	and.b32  	%r199, %r198, 1;
	setp.eq.b32 	%p264, %r199, 1;
	xor.pred  	%p265, %p264, %p263;
	not.pred 	%p266, %p265;
	@%p266 bra 	$L__BB0_161;
	st.shared.f32 	[%r11], %f108;
	st.shared.f32 	[%r11+16], %f107;
$L__BB0_161:
	setp.gt.u32 	%p267, %r7, 1023;
	bar.sync 	0;
	@%p267 bra 	$L__BB0_164;
	ld.shared.f32 	%f109, [%r8];
	ld.shared.f32 	%f110, [%r8+8];
	setp.gt.f32 	%p268, %f109, %f110;
	shr.u32 	%r200, %r6, 10;
	and.b32  	%r201, %r200, 1;
	setp.eq.b32 	%p269, %r201, 1;
	xor.pred  	%p270, %p269, %p268;
	not.pred 	%p271, %p270;
	@%p271 bra 	$L__BB0_164;
	st.shared.f32 	[%r8], %f110;
	st.shared.f32 	[%r8+8], %f109;
$L__BB0_164:
	setp.gt.u32 	%p272, %r1, 511;
	bar.sync 	0;
	@%p272 bra 	$L__BB0_167;
	ld.shared.f32 	%f111, [%r5];
	ld.shared.f32 	%f112, [%r5+4];
	setp.leu.f32 	%p273, %f111, %f112;
	@%p273 bra 	$L__BB0_167;
	st.shared.f32 	[%r5], %f112;
	st.shared.f32 	[%r5+4], %f111;
$L__BB0_167:
	setp.ge.u32 	%p274, %r2, %r29;
	bar.sync 	0;
	@%p274 bra 	$L__BB0_169;
	ld.shared.f32 	%f114, [%r3];
	st.global.f32 	[%rd1], %f114;
$L__BB0_169:
	ret;

}
	// .globl	_Z20bitonicCompareGlobalPfjjj
.visible .entry _Z20bitonicCompareGlobalPfjjj(
	.param .u64 .ptr .align 1 _Z20bitonicCompareGlobalPfjjj_param_0,
	.param .u32 _Z20bitonicCompareGlobalPfjjj_param_1,
	.param .u32 _Z20bitonicCompareGlobalPfjjj_param_2,
	.param .u32 _Z20bitonicCompareGlobalPfjjj_param_3
)
{
	.reg .pred 	%p<8>;
	.reg .b32 	%r<15>;
	.reg .b32 	%f<3>;
	.reg .b64 	%rd<7>;

	ld.param.u64 	%rd3, [_Z20bitonicCompareGlobalPfjjj_param_0];
	ld.param.u32 	%r4, [_Z20bitonicCompareGlobalPfjjj_param_1];
	ld.param.u32 	%r5, [_Z20bitonicCompareGlobalPfjjj_param_2];
	ld.param.u32 	%r3, [_Z20bitonicCompareGlobalPfjjj_param_3];
	mov.u32 	%r6, %ctaid.x;
	mov.u32 	%r7, %ntid.x;
	mov.u32 	%r8, %tid.x;
	mad.lo.s32 	%r1, %r6, %r7, %r8;
	xor.b32  	%r2, %r5, %r1;
	max.u32 	%r9, %r1, %r2;
	setp.ge.u32 	%p1, %r9, %r4;
	setp.le.u32 	%p2, %r2, %r1;
	or.pred  	%p3, %p2, %p1;
	@%p3 bra 	$L__BB1_3;
	cvta.to.global.u64 	%rd4, %rd3;
	and.b32  	%r10, %r3, %r1;
	setp.eq.s32 	%p4, %r10, 0;
	mul.wide.u32 	%rd5, %r1, 4;
	add.s64 	%rd1, %rd4, %rd5;
	ld.global.f32 	%f1, [%rd1];
	mul.wide.u32 	%rd6, %r2, 4;
	add.s64 	%rd2, %rd4, %rd6;
	ld.global.f32 	%f2, [%rd2];
	setp.leu.f32 	%p5, %f1, %f2;
	setp.geu.f32 	%p6, %f1, %f2;
	selp.u32 	%r11, -1, 0, %p6;
	selp.u32 	%r12, -1, 0, %p5;
	selp.b32 	%r13, %r12, %r11, %p4;
	and.b32  	%r14, %r13, 1;
	setp.eq.b32 	%p7, %r14, 1;
	@%p7 bra 	$L__BB1_3;
	st.global.f32 	[%rd1], %f2;
	st.global.f32 	[%rd2], %f1;
$L__BB1_3:
	ret;

}
	// .globl	_Z11mergeKernelPKfjS0_jPf
.visible .entry _Z11mergeKernelPKfjS0_jPf(
	.param .u64 .ptr .align 1 _Z11mergeKernelPKfjS0_jPf_param_0,
	.param .u32 _Z11mergeKernelPKfjS0_jPf_param_1,
	.param .u64 .ptr .align 1 _Z11mergeKernelPKfjS0_jPf_param_2,
	.param .u32 _Z11mergeKernelPKfjS0_jPf_param_3,
	.param .u64 .ptr .align 1 _Z11mergeKernelPKfjS0_jPf_param_4
)
{
	.reg .pred 	%p<32>;
	.reg .b32 	%r<129>;
	.reg .b32 	%f<20>;
	.reg .b64 	%rd<63>;

	ld.param.u64 	%rd16, [_Z11mergeKernelPKfjS0_jPf_param_0];
	ld.param.u32 	%r67, [_Z11mergeKernelPKfjS0_jPf_param_1];
	ld.param.u64 	%rd17, [_Z11mergeKernelPKfjS0_jPf_param_2];
	ld.param.u32 	%r68, [_Z11mergeKernelPKfjS0_jPf_param_3];
	ld.param.u64 	%rd18, [_Z11mergeKernelPKfjS0_jPf_param_4];
	cvta.to.global.u64 	%rd1, %rd16;
	cvta.to.global.u64 	%rd2, %rd18;
	cvta.to.global.u64 	%rd3, %rd17;
	mov.u32 	%r69, %tid.x;
	mov.u32 	%r70, %ctaid.x;
	mov.u32 	%r71, %ntid.x;
	mad.lo.s32 	%r72, %r70, %r71, %r69;
	add.s32 	%r73, %r68, %r67;
	mov.u32 	%r74, %nctaid.x;
	mul.lo.s32 	%r75, %r74, %r71;
	add.s32 	%r76, %r75, %r73;
	add.s32 	%r77, %r76, -1;
	div.u32 	%r78, %r77, %r75;
	mul.lo.s32 	%r119, %r78, %r72;
	add.s32 	%r79, %r119, %r78;
	min.u32 	%r2, %r79, %r73;
	setp.ge.u32 	%p1, %r119, %r2;
	@%p1 bra 	$L__BB2_27;
	max.u32 	%r80, %r119, %r68;
	sub.s32 	%r102, %r80, %r68;
	min.u32 	%r101, %r119, %r67;
	setp.ge.u32 	%p2, %r102, %r101;
	@%p2 bra 	$L__BB2_6;
$L__BB2_2:
	mov.u32 	%r5, %r101;
	add.s32 	%r81, %r5, %r102;
	shr.u32 	%r101, %r81, 1;
	not.b32 	%r82, %r101;
	add.s32 	%r8, %r119, %r82;
	setp.ge.u32 	%p3, %r101, %r67;
	setp.ge.u32 	%p4, %r8, %r68;
	or.pred  	%p5, %p3, %p4;
	@%p5 bra 	$L__BB2_5;
	mul.wide.u32 	%rd19, %r101, 4;
	add.s64 	%rd20, %rd1, %rd19;
	ld.global.f32 	%f1, [%rd20];
	mul.wide.u32 	%rd21, %r8, 4;
	add.s64 	%rd22, %rd3, %rd21;
	ld.global.f32 	%f2, [%rd22];
	setp.geu.f32 	%p6, %f1, %f2;
	@%p6 bra 	$L__BB2_5;
	add.s32 	%r102, %r101, 1;
	mov.u32 	%r101, %r5;
$L__BB2_5:
	setp.lt.u32 	%p7, %r102, %r101;
	@%p7 bra 	$L__BB2_2;
$L__BB2_6:
	sub.s32 	%r112, %r119, %r102;
	max.u32 	%r83, %r2, %r68;
	sub.s32 	%r107, %r83, %r68;
	min.u32 	%r106, %r2, %r67;
	setp.ge.u32 	%p8, %r107, %r106;
	@%p8 bra 	$L__BB2_11;
$L__BB2_7:
	mov.u32 	%r16, %r106;
	add.s32 	%r84, %r16, %r107;
	shr.u32 	%r106, %r84, 1;
	not.b32 	%r85, %r106;
	add.s32 	%r19, %r2, %r85;
	setp.ge.u32 	%p9, %r106, %r67;
	setp.ge.u32 	%p10, %r19, %r68;
	or.pred  	%p11, %p9, %p10;
	@%p11 bra 	$L__BB2_10;
	mul.wide.u32 	%rd23, %r106, 4;
	add.s64 	%rd24, %rd1, %rd23;
	ld.global.f32 	%f3, [%rd24];
	mul.wide.u32 	%rd25, %r19, 4;
	add.s64 	%rd26, %rd3, %rd25;
	ld.global.f32 	%f4, [%rd26];
	setp.geu.f32 	%p12, %f3, %f4;
	@%p12 bra 	$L__BB2_10;
	add.s32 	%r107, %r106, 1;
	mov.u32 	%r106, %r16;
$L__BB2_10:
	setp.lt.u32 	%p13, %r107, %r106;
	@%p13 bra 	$L__BB2_7;
$L__BB2_11:
	sub.s32 	%r24, %r2, %r107;
	setp.ge.u32 	%p14, %r102, %r107;
	setp.ge.u32 	%p15, %r112, %r24;
	or.pred  	%p16, %p14, %p15;
	@%p16 bra 	$L__BB2_12;
	bra.uni 	$L__BB2_28;
$L__BB2_12:
	setp.ge.u32 	%p22, %r102, %r107;
	@%p22 bra 	$L__BB2_20;
	sub.s32 	%r89, %r107, %r102;
	and.b32  	%r28, %r89, 3;
	setp.eq.s32 	%p23, %r28, 0;
	mov.u32 	%r117, %r102;
	@%p23 bra 	$L__BB2_16;
	mul.wide.u32 	%rd33, %r102, 4;
	add.s64 	%rd59, %rd1, %rd33;
	neg.s32 	%r114, %r28;
	add.s32 	%r117, %r102, %r28;
	mov.u32 	%r115, %r119;
$L__BB2_15:
	.pragma "nounroll";
	ld.global.f32 	%f10, [%rd59];
	add.s32 	%r119, %r115, 1;
	mul.wide.u32 	%rd34, %r115, 4;
	add.s64 	%rd35, %rd2, %rd34;
	st.global.f32 	[%rd35], %f10;
	add.s64 	%rd59, %rd59, 4;
	add.s32 	%r114, %r114, 1;
	setp.ne.s32 	%p24, %r114, 0;
	mov.u32 	%r115, %r119;
	@%p24 bra 	$L__BB2_15;
$L__BB2_16:
	sub.s32 	%r90, %r102, %r107;
	setp.gt.u32 	%p25, %r90, -4;
	@%p25 bra 	$L__BB2_20;
	add.s32 	%r126, %r119, 1;
	sub.s32 	%r125, %r117, %r107;
	mul.wide.u32 	%rd36, %r117, 4;
	add.s64 	%rd37, %rd36, %rd1;
	add.s64 	%rd61, %rd37, 8;
$L__BB2_18:
	add.s32 	%r91, %r126, -1;
	ld.global.f32 	%f11, [%rd61+-8];
	add.s32 	%r92, %r126, 2;
	mul.wide.u32 	%rd38, %r91, 4;
	add.s64 	%rd39, %rd2, %rd38;
	st.global.f32 	[%rd39], %f11;
	ld.global.f32 	%f12, [%rd61+-4];
	add.s32 	%r93, %r126, 1;
	mul.wide.u32 	%rd40, %r126, 4;
	add.s64 	%rd41, %rd2, %rd40;
	st.global.f32 	[%rd41], %f12;
	ld.global.f32 	%f13, [%rd61];
	mul.wide.u32 	%rd42, %r93, 4;
	add.s64 	%rd43, %rd2, %rd42;
	st.global.f32 	[%rd43], %f13;
	ld.global.f32 	%f14, [%rd61+4];
	mul.wide.u32 	%rd44, %r92, 4;
	add.s64 	%rd45, %rd2, %rd44;
	st.global.f32 	[%rd45], %f14;
	add.s32 	%r126, %r126, 4;
	add.s32 	%r125, %r125, 4;
	add.s64 	%rd61, %rd61, 16;
	setp.eq.s32 	%p26, %r125, 0;
	@%p26 bra 	$L__BB2_19;
	bra.uni 	$L__BB2_18;
$L__BB2_19:
	add.s32 	%r119, %r126, -1;
$L__BB2_20:
	setp.ge.u32 	%p27, %r112, %r24;
	@%p27 bra 	$L__BB2_27;
	add.s32 	%r94, %r107, %r112;
	sub.s32 	%r95, %r2, %r94;
	and.b32  	%r48, %r95, 3;
	setp.eq.s32 	%p28, %r48, 0;
	mov.u32 	%r124, %r112;
	@%p28 bra 	$L__BB2_24;
	mul.wide.u32 	%rd46, %r112, 4;
	add.s64 	%rd60, %rd3, %rd46;
	neg.s32 	%r120, %r48;
	mov.u32 	%r121, %r119;
	mov.u32 	%r124, %r112;
$L__BB2_23:
	.pragma "nounroll";
	add.s32 	%r124, %r124, 1;
	ld.global.f32 	%f15, [%rd60];
	add.s32 	%r119, %r121, 1;
	mul.wide.u32 	%rd47, %r121, 4;
	add.s64 	%rd48, %rd2, %rd47;
	st.global.f32 	[%rd48], %f15;
	add.s64 	%rd60, %rd60, 4;
	add.s32 	%r120, %r120, 1;
	setp.ne.s32 	%p29, %r120, 0;
	mov.u32 	%r121, %r119;
	@%p29 bra 	$L__BB2_23;
$L__BB2_24:
	sub.s32 	%r96, %r107, %r2;
	add.s32 	%r97, %r96, %r112;
	setp.gt.u32 	%p30, %r97, -4;
	@%p30 bra 	$L__BB2_27;
	add.s32 	%r127, %r119, 1;
	mul.wide.u32 	%rd49, %r124, 4;
	add.s64 	%rd50, %rd49, %rd3;
	add.s64 	%rd62, %rd50, 8;
$L__BB2_26:
	add.s32 	%r98, %r127, -1;
	ld.global.f32 	%f16, [%rd62+-8];
	add.s32 	%r99, %r127, 2;
	mul.wide.u32 	%rd51, %r98, 4;
	add.s64 	%rd52, %rd2, %rd51;
	st.global.f32 	[%rd52], %f16;
	ld.global.f32 	%f17, [%rd62+-4];
	add.s32 	%r100, %r127, 1;
	mul.wide.u32 	%rd53, %r127, 4;
	add.s64 	%rd54, %rd2, %rd53;
	st.global.f32 	[%rd54], %f17;
	ld.global.f32 	%f18, [%rd62];
	mul.wide.u32 	%rd55, %r100, 4;
	add.s64 	%rd56, %rd2, %rd55;
	st.global.f32 	[%rd56], %f18;
	add.s32 	%r124, %r124, 4;
	ld.global.f32 	%f19, [%rd62+4];
	mul.wide.u32 	%rd57, %r99, 4;
	add.s64 	%rd58, %rd2, %rd57;
	st.global.f32 	[%rd58], %f19;
	add.s32 	%r127, %r127, 4;
	add.s64 	%rd62, %rd62, 16;
	setp.lt.u32 	%p31, %r124, %r24;
	@%p31 bra 	$L__BB2_26;
$L__BB2_27:
	ret;
$L__BB2_28:
	mul.wide.u32 	%rd27, %r102, 4;
	add.s64 	%rd28, %rd1, %rd27;
	ld.global.f32 	%f5, [%rd28];
	mul.wide.u32 	%rd29, %r112, 4;
	add.s64 	%rd30, %rd3, %rd29;
	ld.global.f32 	%f7, [%rd30];
	setp.gtu.f32 	%p17, %f5, %f7;
	setp.le.f32 	%p18, %f5, %f7;
	selp.u32 	%r86, 1, 0, %p18;
	add.s32 	%r102, %r102, %r86;
	selp.u32 	%r87, 1, 0, %p17;
	add.s32 	%r112, %r112, %r87;
	selp.f32 	%f9, %f5, %f7, %p18;
	mul.wide.u32 	%rd31, %r119, 4;
	add.s64 	%rd32, %rd2, %rd31;
	st.global.f32 	[%rd32], %f9;
	add.s32 	%r119, %r119, 1;
	setp.lt.u32 	%p19, %r102, %r107;
	setp.lt.u32 	%p20, %r112, %r24;
	and.pred  	%p21, %p19, %p20;
	@%p21 bra 	$L__BB2_28;
	bra.uni 	$L__BB2_12;

}
	// .globl	_Z20oddEvenCompareGlobalPfji
.visible .entry _Z20oddEvenCompareGlobalPfji(
	.param .u64 .ptr .align 1 _Z20oddEvenCompareGlobalPfji_param_0,
	.param .u32 _Z20oddEvenCompareGlobalPfji_param_1,
	.param .u32 _Z20oddEvenCompareGlobalPfji_param_2
)
{
	.reg .pred 	%p<3>;
	.reg .b32 	%r<11>;
	.reg .b32 	%f<3>;
	.reg .b64 	%rd<7>;

	ld.param.u64 	%rd3, [_Z20oddEvenCompareGlobalPfji_param_0];
	ld.param.u32 	%r3, [_Z20oddEvenCompareGlobalPfji_param_1];
	ld.param.u32 	%r4, [_Z20oddEvenCompareGlobalPfji_param_2];
	mov.u32 	%r5, %ctaid.x;
	mov.u32 	%r6, %ntid.x;
	mov.u32 	%r7, %tid.x;
	mad.lo.s32 	%r8, %r5, %r6, %r7;
	shl.b32 	%r9, %r8, 1;
	and.b32  	%r10, %r4, 1;
	or.b32  	%r1, %r10, %r9;
	add.s32 	%r2, %r1, 1;
	setp.ge.u32 	%p1, %r2, %r3;
	@%p1 bra 	$L__BB3_3;
	cvta.to.global.u64 	%rd4, %rd3;
	mul.wide.u32 	%rd5, %r1, 4;
	add.s64 	%rd1, %rd4, %rd5;
	ld.global.f32 	%f1, [%rd1];
	mul.wide.u32 	%rd6, %r2, 4;
	add.s64 	%rd2, %rd4, %rd6;
	ld.global.f32 	%f2, [%rd2];
	setp.leu.f32 	%p2, %f1, %f2;
	@%p2 bra 	$L__BB3_3;
	st.global.f32 	[%rd1], %f2;
	st.global.f32 	[%rd2], %f1;
$L__BB3_3:
	ret;

}
	// .globl	_Z16oddEvenLocalSortPfj
.visible .entry _Z16oddEvenLocalSortPfj(
	.param .u64 .ptr .align 1 _Z16oddEvenLocalSortPfj_param_0,
	.param .u32 _Z16oddEvenLocalSortPfj_param_1
)
{
	.reg .pred 	%p<25>;
	.reg .b32 	%r<15>;
	.reg .b32 	%f<22>;
	.reg .b64 	%rd<5>;
	// demoted variable
	.shared .align 4 .b8 _ZZ16oddEvenLocalSortPfjE1s[2048];
	ld.param.u64 	%rd2, [_Z16oddEvenLocalSortPfj_param_0];
	ld.param.u32 	%r6, [_Z16oddEvenLocalSortPfj_param_1];
	cvta.to.global.u64 	%rd3, %rd2;
	mov.u32 	%r7, %ctaid.x;
	mov.u32 	%r8, %ntid.x;
	mov.u32 	%r1, %tid.x;
	mad.lo.s32 	%r2, %r7, %r8, %r1;
	setp.ge.u32 	%p3, %r2, %r6;
	mul.wide.u32 	%rd4, %r2, 4;
	add.s64 	%rd1, %rd3, %rd4;
	mov.f32 	%f21, 0f7F7FFFFF;
	@%p3 bra 	$L__BB4_2;
	ld.global.f32 	%f21, [%rd1];
$L__BB4_2:
	shl.b32 	%r11, %r1, 2;
	mov.u32 	%r12, _ZZ16oddEvenLocalSortPfjE1s;
	add.s32 	%r3, %r12, %r11;
	st.shared.f32 	[%r3], %f21;
	bar.sync 	0;
	setp.lt.u32 	%p4, %r1, 511;
	and.b32  	%r13, %r1, 1;
	setp.eq.b32 	%p5, %r13, 1;
	not.pred 	%p6, %p5;
	and.pred  	%p1, %p6, %p4;
	and.pred  	%p2, %p5, %p4;
	mov.b32 	%r14, 0;
$L__BB4_3:
	not.pred 	%p7, %p1;
	@%p7 bra 	$L__BB4_6;
	ld.shared.f32 	%f3, [%r3];
	ld.shared.f32 	%f4, [%r3+4];
	setp.leu.f32 	%p8, %f3, %f4;
	@%p8 bra 	$L__BB4_6;
	st.shared.f32 	[%r3], %f4;
	st.shared.f32 	[%r3+4], %f3;
$L__BB4_6:
	bar.sync 	0;
	not.pred 	%p9, %p2;
	@%p9 bra 	$L__BB4_9;
	ld.shared.f32 	%f5, [%r3];
	ld.shared.f32 	%f6, [%r3+4];
	setp.leu.f32 	%p10, %f5, %f6;
	@%p10 bra 	$L__BB4_9;
	st.shared.f32 	[%r3], %f6;
	st.shared.f32 	[%r3+4], %f5;
$L__BB4_9:
	bar.sync 	0;
	@%p7 bra 	$L__BB4_12;
	ld.shared.f32 	%f7, [%r3];
	ld.shared.f32 	%f8, [%r3+4];
	setp.leu.f32 	%p12, %f7, %f8;
	@%p12 bra 	$L__BB4_12;
	st.shared.f32 	[%r3], %f8;
	st.shared.f32 	[%r3+4], %f7;
$L__BB4_12:
	bar.sync 	0;
	@%p9 bra 	$L__BB4_15;
	ld.shared.f32 	%f9, [%r3];
	ld.shared.f32 	%f10, [%r3+4];
	setp.leu.f32 	%p14, %f9, %f10;
	@%p14 bra 	$L__BB4_15;
	st.shared.f32 	[%r3], %f10;
	st.shared.f32 	[%r3+4], %f9;
$L__BB4_15:
	bar.sync 	0;
	@%p7 bra 	$L__BB4_18;
	ld.shared.f32 	%f11, [%r3];
	ld.shared.f32 	%f12, [%r3+4];
	setp.leu.f32 	%p16, %f11, %f12;
	@%p16 bra 	$L__BB4_18;
	st.shared.f32 	[%r3], %f12;
	st.shared.f32 	[%r3+4], %f11;
$L__BB4_18:
	bar.sync 	0;
	@%p9 bra 	$L__BB4_21;
	ld.shared.f32 	%f13, [%r3];
	ld.shared.f32 	%f14, [%r3+4];
	setp.leu.f32 	%p18, %f13, %f14;
	@%p18 bra 	$L__BB4_21;
	st.shared.f32 	[%r3], %f14;
	st.shared.f32 	[%r3+4], %f13;
$L__BB4_21:
	bar.sync 	0;
	@%p7 bra 	$L__BB4_24;
	ld.shared.f32 	%f15, [%r3];
	ld.shared.f32 	%f16, [%r3+4];
	setp.leu.f32 	%p20, %f15, %f16;
	@%p20 bra 	$L__BB4_24;
	st.shared.f32 	[%r3], %f16;
	st.shared.f32 	[%r3+4], %f15;
$L__BB4_24:
	bar.sync 	0;
	@%p9 bra 	$L__BB4_27;
	ld.shared.f32 	%f17, [%r3];
	ld.shared.f32 	%f18, [%r3+4];
	setp.leu.f32 	%p22, %f17, %f18;
	@%p22 bra 	$L__BB4_27;
	st.shared.f32 	[%r3], %f18;
	st.shared.f32 	[%r3+4], %f17;
$L__BB4_27:
	bar.sync 	0;
	add.s32 	%r14, %r14, 8;
	setp.ne.s32 	%p23, %r14, 512;
	@%p23 bra 	$L__BB4_3;
	setp.ge.u32 	%p24, %r2, %r6;
	@%p24 bra 	$L__BB4_30;
	ld.shared.f32 	%f20, [%r3];
	st.global.f32 	[%rd1], %f20;
$L__BB4_30:
	ret;

}
	// .globl	_Z15histogramKernelPKfPjj
.visible .entry _Z15histogramKernelPKfPjj(
	.param .u64 .ptr .align 1 _Z15histogramKernelPKfPjj_param_0,
	.param .u64 .ptr .align 1 _Z15histogramKernelPKfPjj_param_1,
	.param .u32 _Z15histogramKernelPKfPjj_param_2
)
{
	.reg .pred 	%p<15>;
	.reg .b32 	%r<124>;
	.reg .b32 	%f<3>;
	.reg .b64 	%rd<21>;
	// demoted variable
	.shared .align 4 .b8 _ZZ15histogramKernelPKfPjjE9localHist[1024];
	ld.param.u64 	%rd7, [_Z15histogramKernelPKfPjj_param_0];
	ld.param.u64 	%rd8, [_Z15histogramKernelPKfPjj_param_1];
	ld.param.u32 	%r59, [_Z15histogramKernelPKfPjj_param_2];
	cvta.to.global.u64 	%rd1, %rd8;
	mov.u32 	%r123, %tid.x;
	mov.u32 	%r2, %ctaid.x;
	mov.u32 	%r3, %ntid.x;
	setp.gt.u32 	%p1, %r123, 255;
	@%p1 bra 	$L__BB5_7;
	add.s32 	%r60, %r123, %r3;
	max.u32 	%r61, %r60, 256;
	setp.lt.u32 	%p2, %r60, 256;
	selp.u32 	%r62, 1, 0, %p2;
	add.s32 	%r63, %r60, %r62;
	sub.s32 	%r64, %r61, %r63;
	div.u32 	%r65, %r64, %r3;
	add.s32 	%r4, %r65, %r62;
	and.b32  	%r66, %r4, 3;
	setp.eq.s32 	%p3, %r66, 3;
	mov.u32 	%r113, %r123;
	@%p3 bra 	$L__BB5_4;
	add.s32 	%r67, %r4, 1;
	and.b32  	%r68, %r67, 3;
	shl.b32 	%r69, %r123, 2;
	mov.u32 	%r70, _ZZ15histogramKernelPKfPjjE9localHist;
	add.s32 	%r110, %r70, %r69;
	shl.b32 	%r6, %r3, 2;
	neg.s32 	%r109, %r68;
	mad.lo.s32 	%r113, %r3, %r68, %r123;
$L__BB5_3:
	.pragma "nounroll";
	mov.b32 	%r71, 0;
	st.shared.u32 	[%r110], %r71;
	add.s32 	%r110, %r110, %r6;
	add.s32 	%r109, %r109, 1;
	setp.ne.s32 	%p4, %r109, 0;
	@%p4 bra 	$L__BB5_3;
$L__BB5_4:
	setp.lt.u32 	%p5, %r4, 3;
	@%p5 bra 	$L__BB5_7;
	shl.b32 	%r14, %r3, 2;
	shl.b32 	%r72, %r113, 2;
	mov.u32 	%r73, _ZZ15histogramKernelPKfPjjE9localHist;
	add.s32 	%r112, %r73, %r72;
	shl.b32 	%r16, %r3, 4;
	shl.b32 	%r17, %r3, 3;
	mul.lo.s32 	%r18, %r3, 12;
$L__BB5_6:
	mov.b32 	%r74, 0;
	st.shared.u32 	[%r112], %r74;
	add.s32 	%r75, %r112, %r14;
	st.shared.u32 	[%r75], %r74;
	add.s32 	%r76, %r112, %r17;
	st.shared.u32 	[%r76], %r74;
	add.s32 	%r77, %r112, %r18;
	st.shared.u32 	[%r77], %r74;
	add.s32 	%r113, %r113, %r14;
	add.s32 	%r112, %r112, %r16;
	setp.lt.u32 	%p6, %r113, 256;
	@%p6 bra 	$L__BB5_6;
$L__BB5_7:
	bar.sync 	0;
	mad.lo.s32 	%r114, %r2, %r3, %r123;
	setp.ge.u32 	%p7, %r114, %r59;
	@%p7 bra 	$L__BB5_10;
	cvta.to.global.u64 	%rd2, %rd7;
	mov.u32 	%r78, %nctaid.x;
	mul.lo.s32 	%r24, %r3, %r78;
$L__BB5_9:
	mul.wide.u32 	%rd9, %r114, 4;
	add.s64 	%rd10, %rd2, %rd9;
	ld.global.f32 	%f1, [%rd10];
	mul.f32 	%f2, %f1, 0f43800000;
	cvt.rzi.s32.f32 	%r79, %f2;
	min.s32 	%r80, %r79, 255;
	max.s32 	%r81, %r80, 0;
	shl.b32 	%r82, %r81, 2;
	mov.u32 	%r83, _ZZ15histogramKernelPKfPjjE9localHist;
	add.s32 	%r84, %r83, %r82;
	atom.shared.add.u32 	%r85, [%r84], 1;
	add.s32 	%r114, %r114, %r24;
	setp.lt.u32 	%p8, %r114, %r59;
	@%p8 bra 	$L__BB5_9;
$L__BB5_10:
	setp.gt.u32 	%p9, %r123, 255;
	bar.sync 	0;
	@%p9 bra 	$L__BB5_17;
	shl.b32 	%r27, %r2, 8;
	add.s32 	%r86, %r123, %r3;
	max.u32 	%r87, %r86, 256;
	setp.lt.u32 	%p10, %r86, 256;
	selp.u32 	%r88, 1, 0, %p10;
	add.s32 	%r89, %r86, %r88;
	sub.s32 	%r90, %r87, %r89;
	div.u32 	%r91, %r90, %r3;
	add.s32 	%r28, %r91, %r88;
	and.b32  	%r92, %r28, 3;
	setp.eq.s32 	%p11, %r92, 3;
	@%p11 bra 	$L__BB5_14;
	add.s32 	%r93, %r28, 1;
	and.b32  	%r94, %r93, 3;
	add.s32 	%r95, %r123, %r27;
	mul.wide.u32 	%rd11, %r95, 4;
	add.s64 	%rd20, %rd1, %rd11;
	mul.wide.u32 	%rd4, %r3, 4;
	shl.b32 	%r96, %r123, 2;
	mov.u32 	%r97, _ZZ15histogramKernelPKfPjjE9localHist;
	add.s32 	%r116, %r97, %r96;
	shl.b32 	%r30, %r3, 2;
	neg.s32 	%r115, %r94;
	mad.lo.s32 	%r123, %r3, %r94, %r123;
$L__BB5_13:
	.pragma "nounroll";
	ld.shared.u32 	%r98, [%r116];
	st.global.u32 	[%rd20], %r98;
	add.s64 	%rd20, %rd20, %rd4;
	add.s32 	%r116, %r116, %r30;
	add.s32 	%r115, %r115, 1;
	setp.ne.s32 	%p12, %r115, 0;
	@%p12 bra 	$L__BB5_13;
$L__BB5_14:
	setp.lt.u32 	%p13, %r28, 3;
	@%p13 bra 	$L__BB5_17;
	shl.b32 	%r38, %r3, 2;
	add.s32 	%r119, %r123, %r27;
	add.s32 	%r122, %r119, %r3;
	shl.b32 	%r99, %r3, 1;
	add.s32 	%r121, %r119, %r99;
	mad.lo.s32 	%r120, %r3, 3, %r119;
	shl.b32 	%r100, %r123, 2;
	mov.u32 	%r101, _ZZ15histogramKernelPKfPjjE9localHist;
	add.s32 	%r118, %r101, %r100;
	shl.b32 	%r44, %r3, 4;
	shl.b32 	%r45, %r3, 3;
	mul.lo.s32 	%r46, %r3, 12;
$L__BB5_16:
	ld.shared.u32 	%r102, [%r118];
	mul.wide.u32 	%rd12, %r119, 4;
	add.s64 	%rd13, %rd1, %rd12;
	st.global.u32 	[%rd13], %r102;
	add.s32 	%r103, %r118, %r38;
	ld.shared.u32 	%r104, [%r103];
	mul.wide.u32 	%rd14, %r122, 4;
	add.s64 	%rd15, %rd1, %rd14;
	st.global.u32 	[%rd15], %r104;
	add.s32 	%r105, %r118, %r45;
	ld.shared.u32 	%r106, [%r105];
	mul.wide.u32 	%rd16, %r121, 4;
	add.s64 	%rd17, %rd1, %rd16;
	st.global.u32 	[%rd17], %r106;
	add.s32 	%r107, %r118, %r46;
	ld.shared.u32 	%r108, [%r107];
	mul.wide.u32 	%rd18, %r120, 4;
	add.s64 	%rd19, %rd1, %rd18;
	st.global.u32 	[%rd19], %r108;
	add.s32 	%r123, %r123, %r38;
	add.s32 	%r122, %r122, %r38;
	add.s32 	%r121, %r121, %r38;
	add.s32 	%r120, %r120, %r38;
	add.s32 	%r119, %r119, %r38;
	add.s32 	%r118, %r118, %r44;
	setp.lt.u32 	%p14, %r123, 256;
	@%p14 bra 	$L__BB5_16;
$L__BB5_17:
	ret;

}
	// .globl	_Z16reduceHistogramsPKjPjj
.visible .entry _Z16reduceHistogramsPKjPjj(
	.param .u64 .ptr .align 1 _Z16reduceHistogramsPKjPjj_param_0,
	.param .u64 .ptr .align 1 _Z16reduceHistogramsPKjPjj_param_1,
	.param .u32 _Z16reduceHistogramsPKjPjj_param_2
)
{
	.reg .pred 	%p<7>;
	.reg .b32 	%r<31>;
	.reg .b64 	%rd<9>;
	// demoted variable
	.shared .align 4 .b8 _ZZ16reduceHistogramsPKjPjjE5sdata[2048];
	ld.param.u64 	%rd2, [_Z16reduceHistogramsPKjPjj_param_0];
	ld.param.u64 	%rd3, [_Z16reduceHistogramsPKjPjj_param_1];
	ld.param.u32 	%r13, [_Z16reduceHistogramsPKjPjj_param_2];
	mov.u32 	%r1, %tid.x;
	mov.u32 	%r2, %ctaid.x;
	setp.ge.u32 	%p1, %r1, %r13;
	mov.b32 	%r29, 0;
	@%p1 bra 	$L__BB6_3;
	mov.u32 	%r3, %ntid.x;
	cvta.to.global.u64 	%rd1, %rd2;
	mov.b32 	%r29, 0;
	mov.u32 	%r27, %r1;
$L__BB6_2:
	shl.b32 	%r16, %r27, 8;
	add.s32 	%r17, %r16, %r2;
	mul.wide.u32 	%rd4, %r17, 4;
	add.s64 	%rd5, %rd1, %rd4;
	ld.global.u32 	%r18, [%rd5];
	add.s32 	%r29, %r18, %r29;
	add.s32 	%r27, %r27, %r3;
	setp.lt.u32 	%p2, %r27, %r13;
	@%p2 bra 	$L__BB6_2;
$L__BB6_3:
	shl.b32 	%r19, %r1, 2;
	mov.u32 	%r20, _ZZ16reduceHistogramsPKjPjjE5sdata;
	add.s32 	%r9, %r20, %r19;
	st.shared.u32 	[%r9], %r29;
	bar.sync 	0;
	mov.u32 	%r30, %ntid.x;
	setp.lt.u32 	%p3, %r30, 2;
	@%p3 bra 	$L__BB6_7;
$L__BB6_4:
	shr.u32 	%r12, %r30, 1;
	setp.ge.u32 	%p4, %r1, %r12;
	@%p4 bra 	$L__BB6_6;
	shl.b32 	%r21, %r12, 2;
	add.s32 	%r22, %r9, %r21;
	ld.shared.u32 	%r23, [%r22];
	ld.shared.u32 	%r24, [%r9];
	add.s32 	%r25, %r24, %r23;
	st.shared.u32 	[%r9], %r25;
$L__BB6_6:
	bar.sync 	0;
	setp.gt.u32 	%p5, %r30, 3;
	mov.u32 	%r30, %r12;
	@%p5 bra 	$L__BB6_4;
$L__BB6_7:
	setp.ne.s32 	%p6, %r1, 0;
	@%p6 bra 	$L__BB6_9;
	ld.shared.u32 	%r26, [_ZZ16reduceHistogramsPKjPjjE5sdata];
	cvta.to.global.u64 	%rd6, %rd3;
	mul.wide.u32 	%rd7, %r2, 4;
	add.s64 	%rd8, %rd6, %rd7;
	st.global.u32 	[%rd8], %r26;
$L__BB6_9:
	ret;

}
	// .globl	_Z13scatterKernelPKfPfPKjPjj
.visible .entry _Z13scatterKernelPKfPfPKjPjj(
	.param .u64 .ptr .align 1 _Z13scatterKernelPKfPfPKjPjj_param_0,
	.param .u64 .ptr .align 1 _Z13scatterKernelPKfPfPKjPjj_param_1,
	.param .u64 .ptr .align 1 _Z13scatterKernelPKfPfPKjPjj_param_2,
	.param .u64 .ptr .align 1 _Z13scatterKernelPKfPfPKjPjj_param_3,
	.param .u32 _Z13scatterKernelPKfPfPKjPjj_param_4
)
{
	.reg .pred 	%p<2>;
	.reg .b32 	%r<12>;
	.reg .b32 	%f<3>;
	.reg .b64 	%rd<16>;

	ld.param.u64 	%rd1, [_Z13scatterKernelPKfPfPKjPjj_param_0];
	ld.param.u64 	%rd2, [_Z13scatterKernelPKfPfPKjPjj_param_1];
	ld.param.u64 	%rd3, [_Z13scatterKernelPKfPfPKjPjj_param_2];
	ld.param.u64 	%rd4, [_Z13scatterKernelPKfPfPKjPjj_param_3];
	ld.param.u32 	%r2, [_Z13scatterKernelPKfPfPKjPjj_param_4];
	mov.u32 	%r3, %ctaid.x;
	mov.u32 	%r4, %ntid.x;
	mov.u32 	%r5, %tid.x;
	mad.lo.s32 	%r1, %r3, %r4, %r5;
	setp.ge.u32 	%p1, %r1, %r2;
	@%p1 bra 	$L__BB7_2;
	cvta.to.global.u64 	%rd5, %rd1;
	cvta.to.global.u64 	%rd6, %rd4;
	cvta.to.global.u64 	%rd7, %rd3;
	cvta.to.global.u64 	%rd8, %rd2;
	mul.wide.u32 	%rd9, %r1, 4;
	add.s64 	%rd10, %rd5, %rd9;
	ld.global.f32 	%f1, [%rd10];
	mul.f32 	%f2, %f1, 0f43800000;
	cvt.rzi.s32.f32 	%r6, %f2;
	min.s32 	%r7, %r6, 255;
	max.s32 	%r8, %r7, 0;
	mul.wide.u32 	%rd11, %r8, 4;
	add.s64 	%rd12, %rd6, %rd11;
	atom.global.add.u32 	%r9, [%rd12], 1;
	add.s64 	%rd13, %rd7, %rd11;
	ld.global.u32 	%r10, [%rd13];
	add.s32 	%r11, %r10, %r9;
	mul.wide.u32 	%rd14, %r11, 4;
	add.s64 	%rd15, %rd8, %rd14;
	st.global.f32 	[%rd15], %f1;
$L__BB7_2:
	ret;

}


// ===== COMPILED SASS (sm_100) =====

	.target	sm_100

	.elftype	@"ET_EXEC"


//--------------------- .note.nv.tkinfo           --------------------------
	.section	.note.nv.tkinfo,"",@"SHT_NOTE"
	.sectionflags	@"SHF_NOTE_NV_TKINFO"
	.tkinfo
        /*0018*/ 	.word	0x00000002
        /*0030*/ 	.string	""
        /*0030*/ 	.string	"ptxas"
        /*0030*/ 	.string	"Cuda compilation tools, release 13.0, V13.0.88"
        /*0030*/ 	.string	"Build cuda_13.0.r13.0/compiler.36424714_0"
        /*0030*/ 	.string	"-arch sm_100 -m 64 "



//--------------------- .note.nv.cuinfo           --------------------------
	.section	.note.nv.cuinfo,"",@"SHT_NOTE"
	.sectionflags	@"SHF_NOTE_NV_CUINFO"
        /*0018*/ 	.short	0x0002
        /*001a*/ 	.short	0x0064
        /*001c*/ 	.short	0x0082
	.zero		2


//--------------------- .nv.info                  --------------------------
	.section	.nv.info,"",@"SHT_CUDA_INFO"
	.align	4


	//----- nvinfo : EIATTR_REGCOUNT
	.align		4
        /*0000*/ 	.byte	0x04, 0x2f
        /*0002*/ 	.short	(.L_1 - .L_0)
	.align		4
.L_0:
        /*0004*/ 	.word	index@(_Z23bitonicSortBlocksKernelPfj)
        /*0008*/ 	.word	0x0000001e


	//----- nvinfo : EIATTR_FRAME_SIZE
	.align		4
.L_1:
        /*000c*/ 	.byte	0x04, 0x11
        /*000e*/ 	.short	(.L_3 - .L_2)
	.align		4
.L_2:
        /*0010*/ 	.word	index@(_Z23bitonicSortBlocksKernelPfj)
        /*0014*/ 	.word	0x00000000


	//----- nvinfo : EIATTR_REGCOUNT
	.align		4
.L_3:
        /*0018*/ 	.byte	0x04, 0x2f
        /*001a*/ 	.short	(.L_5 - .L_4)
	.align		4
.L_4:
        /*001c*/ 	.word	index@(_Z20bitonicCompareGlobalPfjjj)
        /*0020*/ 	.word	0x0000000c


	//----- nvinfo : EIATTR_FRAME_SIZE
	.align		4
.L_5:
        /*0024*/ 	.byte	0x04, 0x11
        /*0026*/ 	.short	(.L_7 - .L_6)
	.align		4
.L_6:
        /*0028*/ 	.word	index@(_Z20bitonicCompareGlobalPfjjj)
        /*002c*/ 	.word	0x00000000


	//----- nvinfo : EIATTR_REGCOUNT
	.align		4
.L_7:
        /*0030*/ 	.byte	0x04, 0x2f
        /*0032*/ 	.short	(.L_9 - .L_8)
	.align		4
.L_8:
        /*0034*/ 	.word	index@(_Z11mergeKernelPKfjS0_jPf)
        /*0038*/ 	.word	0x0000001e


	//----- nvinfo : EIATTR_FRAME_SIZE
	.align		4
.L_9:
        /*003c*/ 	.byte	0x04, 0x11
        /*003e*/ 	.short	(.L_11 - .L_10)
	.align		4
.L_10:
        /*0040*/ 	.word	index@(_Z11mergeKernelPKfjS0_jPf)
        /*0044*/ 	.word	0x00000000


	//----- nvinfo : EIATTR_REGCOUNT
	.align		4
.L_11:
        /*0048*/ 	.byte	0x04, 0x2f
        /*004a*/ 	.short	(.L_13 - .L_12)
	.align		4
.L_12:
        /*004c*/ 	.word	index@(_Z20oddEvenCompareGlobalPfji)
        /*0050*/ 	.word	0x0000000a


	//----- nvinfo : EIATTR_FRAME_SIZE
	.align		4
.L_13:
        /*0054*/ 	.byte	0x04, 0x11
        /*0056*/ 	.short	(.L_15 - .L_14)
	.align		4
.L_14:
        /*0058*/ 	.word	index@(_Z20oddEvenCompareGlobalPfji)
        /*005c*/ 	.word	0x00000000


	//----- nvinfo : EIATTR_REGCOUNT
	.align		4
.L_15:
        /*0060*/ 	.byte	0x04, 0x2f
        /*0062*/ 	.short	(.L_17 - .L_16)
	.align		4
.L_16:
        /*0064*/ 	.word	index@(_Z16oddEvenLocalSortPfj)
        /*0068*/ 	.word	0x0000000a


	//----- nvinfo : EIATTR_FRAME_SIZE
	.align		4
.L_17:
        /*006c*/ 	.byte	0x04, 0x11
        /*006e*/ 	.short	(.L_19 - .L_18)
	.align		4
.L_18:
        /*0070*/ 	.word	index@(_Z16oddEvenLocalSortPfj)
        /*0074*/ 	.word	0x00000000


	//----- nvinfo : EIATTR_REGCOUNT
	.align		4
.L_19:
        /*0078*/ 	.byte	0x04, 0x2f
        /*007a*/ 	.short	(.L_21 - .L_20)
	.align		4
.L_20:
        /*007c*/ 	.word	index@(_Z15histogramKernelPKfPjj)
        /*0080*/ 	.word	0x0000001a


	//----- nvinfo : EIATTR_FRAME_SIZE
	.align		4
.L_21:
        /*0084*/ 	.byte	0x04, 0x11
        /*0086*/ 	.short	(.L_23 - .L_22)
	.align		4
.L_22:
        /*0088*/ 	.word	index@(_Z15histogramKernelPKfPjj)
        /*008c*/ 	.word	0x00000000


	//----- nvinfo : EIATTR_REGCOUNT
	.align		4
.L_23:
        /*0090*/ 	.byte	0x04, 0x2f
        /*0092*/ 	.short	(.L_25 - .L_24)
	.align		4
.L_24:
        /*0094*/ 	.word	index@(_Z16reduceHistogramsPKjPjj)
        /*0098*/ 	.word	0x0000000e


	//----- nvinfo : EIATTR_FRAME_SIZE
	.align		4
.L_25:
        /*009c*/ 	.byte	0x04, 0x11
        /*009e*/ 	.short	(.L_27 - .L_26)
	.align		4
.L_26:
        /*00a0*/ 	.word	index@(_Z16reduceHistogramsPKjPjj)
        /*00a4*/ 	.word	0x00000000


	//----- nvinfo : EIATTR_REGCOUNT
	.align		4
.L_27:
        /*00a8*/ 	.byte	0x04, 0x2f
        /*00aa*/ 	.short	(.L_29 - .L_28)
	.align		4
.L_28:
        /*00ac*/ 	.word	index@(_Z13scatterKernelPKfPfPKjPjj)
        /*00b0*/ 	.word	0x00000010


	//----- nvinfo : EIATTR_FRAME_SIZE
	.align		4
.L_29:
        /*00b4*/ 	.byte	0x04, 0x11
        /*00b6*/ 	.short	(.L_31 - .L_30)
	.align		4
.L_30:
        /*00b8*/ 	.word	index@(_Z13scatterKernelPKfPfPKjPjj)
        /*00bc*/ 	.word	0x00000000


	//----- nvinfo : EIATTR_MIN_STACK_SIZE
	.align		4
.L_31:
        /*00c0*/ 	.byte	0x04, 0x12
        /*00c2*/ 	.short	(.L_33 - .L_32)
	.align		4
.L_32:
        /*00c4*/ 	.word	index@(_Z13scatterKernelPKfPfPKjPjj)
        /*00c8*/ 	.word	0x00000000


	//----- nvinfo : EIATTR_MIN_STACK_SIZE
	.align		4
.L_33:
        /*00cc*/ 	.byte	0x04, 0x12
        /*00ce*/ 	.short	(.L_35 - .L_34)
	.align		4
.L_34:
        /*00d0*/ 	.word	index@(_Z16reduceHistogramsPKjPjj)
        /*00d4*/ 	.word	0x00000000


	//----- nvinfo : EIATTR_MIN_STACK_SIZE
	.align		4
.L_35:
        /*00d8*/ 	.byte	0x04, 0x12
        /*00da*/ 	.short	(.L_37 - .L_36)
	.align		4
.L_36:
        /*00dc*/ 	.word	index@(_Z15histogramKernelPKfPjj)
        /*00e0*/ 	.word	0x00000000


	//----- nvinfo : EIATTR_MIN_STACK_SIZE
	.align		4
.L_37:
        /*00e4*/ 	.byte	0x04, 0x12
        /*00e6*/ 	.short	(.L_39 - .L_38)
	.align		4
.L_38:
        /*00e8*/ 	.word	index@(_Z16oddEvenLocalSortPfj)
        /*00ec*/ 	.word	0x00000000


	//----- nvinfo : EIATTR_MIN_STACK_SIZE
	.align		4
.L_39:
        /*00f0*/ 	.byte	0x04, 0x12
        /*00f2*/ 	.short	(.L_41 - .L_40)
	.align		4
.L_40:
        /*00f4*/ 	.word	index@(_Z20oddEvenCompareGlobalPfji)
        /*00f8*/ 	.word	0x00000000


	//----- nvinfo : EIATTR_MIN_STACK_SIZE
	.align		4
.L_41:
        /*00fc*/ 	.byte	0x04, 0x12
        /*00fe*/ 	.short	(.L_43 - .L_42)
	.align		4
.L_42:
        /*0100*/ 	.word	index@(_Z11mergeKernelPKfjS0_jPf)
        /*0104*/ 	.word	0x00000000


	//----- nvinfo : EIATTR_MIN_STACK_SIZE
	.align		4
.L_43:
        /*0108*/ 	.byte	0x04, 0x12
        /*010a*/ 	.short	(.L_45 - .L_44)
	.align		4
.L_44:
        /*010c*/ 	.word	index@(_Z20bitonicCompareGlobalPfjjj)
        /*0110*/ 	.word	0x00000000


	//----- nvinfo : EIATTR_MIN_STACK_SIZE
	.align		4
.L_45:
        /*0114*/ 	.byte	0x04, 0x12
        /*0116*/ 	.short	(.L_47 - .L_46)
	.align		4
.L_46:
        /*0118*/ 	.word	index@(_Z23bitonicSortBlocksKernelPfj)
        /*011c*/ 	.word	0x00000000
.L_47:


//--------------------- .nv.compat                --------------------------
	.section	.nv.compat,"",@"SHT_CUDA_COMPAT_INFO"
	.align	4
        /*0000*/ 	.byte	0x02, 0x09, 0x00, 0x00, 0x02, 0x02, 0x01, 0x00, 0x02, 0x05, 0x05, 0x00, 0x03, 0x07, 0x01, 0x01
        /*0010*/ 	.byte	0x02, 0x03, 0x00, 0x00, 0x02, 0x06, 0x01, 0x00, 0x04, 0x0b, 0x08, 0x00, 0x09, 0x00, 0x00, 0x00
        /*0020*/ 	.byte	0x00, 0x00, 0x00, 0x00


//--------------------- .nv.info._Z13scatterKernelPKfPfPKjPjj --------------------------
	.section	.nv.info._Z13scatterKernelPKfPfPKjPjj,"",@"SHT_CUDA_INFO"
	.sectionflags	@""
	.align	4


	//----- nvinfo : EIATTR_CUDA_API_VERSION
	.align		4
        /*0000*/ 	.byte	0x04, 0x37
        /*0002*/ 	.short	(.L_49 - .L_48)
.L_48:
        /*0004*/ 	.word	0x00000082


	//----- nvinfo : EIATTR_KPARAM_INFO
	.align		4
.L_49:
        /*0008*/ 	.byte	0x04, 0x17
        /*000a*/ 	.short	(.L_51 - .L_50)
.L_50:
        /*000c*/ 	.word	0x00000000
        /*0010*/ 	.short	0x0004
        /*0012*/ 	.short	0x0020
        /*0014*/ 	.byte	0x00, 0xf0, 0x11, 0x00


	//----- nvinfo : EIATTR_KPARAM_INFO
	.align		4
.L_51:
        /*0018*/ 	.byte	0x04, 0x17
        /*001a*/ 	.short	(.L_53 - .L_52)
.L_52:
        /*001c*/ 	.word	0x00000000
        /*0020*/ 	.short	0x0003
        /*0022*/ 	.short	0x0018
        /*0024*/ 	.byte	0x00, 0xf5, 0x21, 0x00


	//----- nvinfo : EIATTR_KPARAM_INFO
	.align		4
.L_53:
        /*0028*/ 	.byte	0x04, 0x17
        /*002a*/ 	.short	(.L_55 - .L_54)
.L_54:
        /*002c*/ 	.word	0x00000000
        /*0030*/ 	.short	0x0002
        /*0032*/ 	.short	0x0010
        /*0034*/ 	.byte	0x00, 0xf5, 0x21, 0x00


	//----- nvinfo : EIATTR_KPARAM_INFO
	.align		4
.L_55:
        /*0038*/ 	.byte	0x04, 0x17
        /*003a*/ 	.short	(.L_57 - .L_56)
.L_56:
        /*003c*/ 	.word	0x00000000
        /*0040*/ 	.short	0x0001
        /*0042*/ 	.short	0x0008
        /*0044*/ 	.byte	0x00, 0xf5, 0x21, 0x00


	//----- nvinfo : EIATTR_KPARAM_INFO
	.align		4
.L_57:
        /*0048*/ 	.byte	0x04, 0x17
        /*004a*/ 	.short	(.L_59 - .L_58)
.L_58:
        /*004c*/ 	.word	0x00000000
        /*0050*/ 	.short	0x0000
        /*0052*/ 	.short	0x0000
        /*0054*/ 	.byte	0x00, 0xf5, 0x21, 0x00


	//----- nvinfo : EIATTR_SPARSE_MMA_MASK
	.align		4
.L_59:
        /*0058*/ 	.byte	0x03, 0x50
        /*005a*/ 	.short	0x0000


	//----- nvinfo : EIATTR_MAXREG_COUNT
	.align		4
        /*005c*/ 	.byte	0x03, 0x1b
        /*005e*/ 	.short	0x00ff


	//----- nvinfo : EIATTR_MERCURY_ISA_VERSION
	.align		4
        /*0060*/ 	.byte	0x03, 0x5f
        /*0062*/ 	.short	0x0101


	//----- nvinfo : EIATTR_VRC_CTA_INIT_COUNT
	.align		4
        /*0064*/ 	.byte	0x02, 0x4a
	.zero		1
	.zero		1


	//----- nvinfo : EIATTR_EXIT_INSTR_OFFSETS
	.align		4
        /*0068*/ 	.byte	0x04, 0x1c
        /*006a*/ 	.short	(.L_61 - .L_60)


	//   ....[0]....
.L_60:
        /*006c*/ 	.word	0x00000070


	//   ....[1]....
        /*0070*/ 	.word	0x000001a0


	//----- nvinfo : EIATTR_CBANK_PARAM_SIZE
	.align		4
.L_61:
        /*0074*/ 	.byte	0x03, 0x19
        /*0076*/ 	.short	0x0024


	//----- nvinfo : EIATTR_PARAM_CBANK
	.align		4
        /*0078*/ 	.byte	0x04, 0x0a
        /*007a*/ 	.short	(.L_63 - .L_62)
	.align		4
.L_62:
        /*007c*/ 	.word	index@(.nv.constant0._Z13scatterKernelPKfPfPKjPjj)
        /*0080*/ 	.short	0x0380
        /*0082*/ 	.short	0x0024


	//----- nvinfo : EIATTR_SW_WAR
	.align		4
.L_63:
        /*0084*/ 	.byte	0x04, 0x36
        /*0086*/ 	.short	(.L_65 - .L_64)
.L_64:
        /*0088*/ 	.word	0x00000008
.L_65:


//--------------------- .nv.info._Z16reduceHistogramsPKjPjj --------------------------
	.section	.nv.info._Z16reduceHistogramsPKjPjj,"",@"SHT_CUDA_INFO"
	.sectionflags	@""
	.align	4


	//----- nvinfo : EIATTR_CUDA_API_VERSION
	.align		4
        /*0000*/ 	.byte	0x04, 0x37
        /*0002*/ 	.short	(.L_67 - .L_66)
.L_66:
        /*0004*/ 	.word	0x00000082


	//----- nvinfo : EIATTR_KPARAM_INFO
	.align		4
.L_67:
        /*0008*/ 	.byte	0x04, 0x17
        /*000a*/ 	.short	(.L_69 - .L_68)
.L_68:
        /*000c*/ 	.word	0x00000000
        /*0010*/ 	.short	0x0002
        /*0012*/ 	.short	0x0010
        /*0014*/ 	.byte	0x00, 0xf0, 0x11, 0x00


	//----- nvinfo : EIATTR_KPARAM_INFO
	.align		4
.L_69:
        /*0018*/ 	.byte	0x04, 0x17
        /*001a*/ 	.short	(.L_71 - .L_70)
.L_70:
        /*001c*/ 	.word	0x00000000
        /*0020*/ 	.short	0x0001
        /*0022*/ 	.short	0x0008
        /*0024*/ 	.byte	0x00, 0xf5, 0x21, 0x00


	//----- nvinfo : EIATTR_KPARAM_INFO
	.align		4
.L_71:
        /*0028*/ 	.byte	0x04, 0x17
        /*002a*/ 	.short	(.L_73 - .L_72)
.L_72:
        /*002c*/ 	.word	0x00000000
        /*0030*/ 	.short	0x0000
        /*0032*/ 	.short	0x0000
        /*0034*/ 	.byte	0x00, 0xf5, 0x21, 0x00


	//----- nvinfo : EIATTR_SPARSE_MMA_MASK
	.align		4
.L_73:
        /*0038*/ 	.byte	0x03, 0x50
        /*003a*/ 	.short	0x0000


	//----- nvinfo : EIATTR_MAXREG_COUNT
	.align		4
        /*003c*/ 	.byte	0x03, 0x1b
        /*003e*/ 	.short	0x00ff


	//----- nvinfo : EIATTR_NUM_BARRIERS
	.align		4
        /*0040*/ 	.byte	0x02, 0x4c
        /*0042*/ 	.byte	0x01
	.zero		1


	//----- nvinfo : EIATTR_MERCURY_ISA_VERSION
	.align		4
        /*0044*/ 	.byte	0x03, 0x5f
        /*0046*/ 	.short	0x0101


	//----- nvinfo : EIATTR_VRC_CTA_INIT_COUNT
	.align		4
        /*0048*/ 	.byte	0x02, 0x4a
	.zero		1
	.zero		1


	//----- nvinfo : EIATTR_EXIT_INSTR_OFFSETS
	.align		4
        /*004c*/ 	.byte	0x04, 0x1c
        /*004e*/ 	.short	(.L_75 - .L_74)


	//   ....[0]....
.L_74:
        /*0050*/ 	.word	0x000002b0


	//   ....[1]....
        /*0054*/ 	.word	0x00000330


	//----- nvinfo : EIATTR_CRS_STACK_SIZE
	.align		4
.L_75:
        /*0058*/ 	.byte	0x04, 0x1e
        /*005a*/ 	.short	(.L_77 - .L_76)
.L_76:
        /*005c*/ 	.word	0x00000000


	//----- nvinfo : EIATTR_CBANK_PARAM_SIZE
	.align		4
.L_77:
        /*0060*/ 	.byte	0x03, 0x19
        /*0062*/ 	.short	0x0014


	//----- nvinfo : EIATTR_PARAM_CBANK
	.align		4
        /*0064*/ 	.byte	0x04, 0x0a
        /*0066*/ 	.short	(.L_79 - .L_78)
	.align		4
.L_78:
        /*0068*/ 	.word	index@(.nv.constant0._Z16reduceHistogramsPKjPjj)
        /*006c*/ 	.short	0x0380
        /*006e*/ 	.short	0x0014


	//----- nvinfo : EIATTR_SW_WAR
	.align		4
.L_79:
        /*0070*/ 	.byte	0x04, 0x36
        /*0072*/ 	.short	(.L_81 - .L_80)
.L_80:
        /*0074*/ 	.word	0x00000008
.L_81:


//--------------------- .nv.info._Z15histogramKernelPKfPjj --------------------------
	.section	.nv.info._Z15histogramKernelPKfPjj,"",@"SHT_CUDA_INFO"
	.sectionflags	@""
	.align	4


	//----- nvinfo : EIATTR_CUDA_API_VERSION
	.align		4
        /*0000*/ 	.byte	0x04, 0x37
        /*0002*/ 	.short	(.L_83 - .L_82)
.L_82:
        /*0004*/ 	.word	0x00000082


	//----- nvinfo : EIATTR_KPARAM_INFO
	.align		4
.L_83:
        /*0008*/ 	.byte	0x04, 0x17
        /*000a*/ 	.short	(.L_85 - .L_84)
.L_84:
        /*000c*/ 	.word	0x00000000
        /*0010*/ 	.short	0x0002
        /*0012*/ 	.short	0x0010
        /*0014*/ 	.byte	0x00, 0xf0, 0x11, 0x00


	//----- nvinfo : EIATTR_KPARAM_INFO
	.align		4
.L_85:
        /*0018*/ 	.byte	0x04, 0x17
        /*001a*/ 	.short	(.L_87 - .L_86)
.L_86:
        /*001c*/ 	.word	0x00000000
        /*0020*/ 	.short	0x0001
        /*0022*/ 	.short	0x0008
        /*0024*/ 	.byte	0x00, 0xf5, 0x21, 0x00


	//----- nvinfo : EIATTR_KPARAM_INFO
	.align		4
.L_87:
        /*0028*/ 	.byte	0x04, 0x17
        /*002a*/ 	.short	(.L_89 - .L_88)
.L_88:
        /*002c*/ 	.word	0x00000000
        /*0030*/ 	.short	0x0000
        /*0032*/ 	.short	0x0000
        /*0034*/ 	.byte	0x00, 0xf5, 0x21, 0x00


	//----- nvinfo : EIATTR_SPARSE_MMA_MASK
	.align		4
.L_89:
        /*0038*/ 	.byte	0x03, 0x50
        /*003a*/ 	.short	0x0000


	//----- nvinfo : EIATTR_MAXREG_COUNT
	.align		4
        /*003c*/ 	.byte	0x03, 0x1b
        /*003e*/ 	.short	0x00ff


	//----- nvinfo : EIATTR_NUM_BARRIERS
	.align		4
        /*0040*/ 	.byte	0x02, 0x4c
        /*0042*/ 	.byte	0x01
	.zero		1


	//----- nvinfo : EIATTR_MERCURY_ISA_VERSION
	.align		4
        /*0044*/ 	.byte	0x03, 0x5f
        /*0046*/ 	.short	0x0101


	//----- nvinfo : EIATTR_VRC_CTA_INIT_COUNT
	.align		4
        /*0048*/ 	.byte	0x02, 0x4a
	.zero		1
	.zero		1


	//----- nvinfo : EIATTR_EXIT_INSTR_OFFSETS
	.align		4
        /*004c*/ 	.byte	0x04, 0x1c
        /*004e*/ 	.short	(.L_91 - .L_90)


	//   ....[0]....
.L_90:
        /*0050*/ 	.word	0x000005e0


	//   ....[1]....
        /*0054*/ 	.word	0x000008f0


	//   ....[2]....
        /*0058*/ 	.word	0x00000b00


	//----- nvinfo : EIATTR_CRS_STACK_SIZE
	.align		4
.L_91:
        /*005c*/ 	.byte	0x04, 0x1e
        /*005e*/ 	.short	(.L_93 - .L_92)
.L_92:
        /*0060*/ 	.word	0x00000000


	//----- nvinfo : EIATTR_CBANK_PARAM_SIZE
	.align		4
.L_93:
        /*0064*/ 	.byte	0x03, 0x19
        /*0066*/ 	.short	0x0014


	//----- nvinfo : EIATTR_PARAM_CBANK
	.align		4
        /*0068*/ 	.byte	0x04, 0x0a
        /*006a*/ 	.short	(.L_95 - .L_94)
	.align		4
.L_94:
        /*006c*/ 	.word	index@(.nv.constant0._Z15histogramKernelPKfPjj)
        /*0070*/ 	.short	0x0380
        /*0072*/ 	.short	0x0014


	//----- nvinfo : EIATTR_SW_WAR
	.align		4
.L_95:
        /*0074*/ 	.byte	0x04, 0x36
        /*0076*/ 	.short	(.L_97 - .L_96)
.L_96:
        /*0078*/ 	.word	0x00000008
.L_97:


//--------------------- .nv.info._Z16oddEvenLocalSortPfj --------------------------
	.section	.nv.info._Z16oddEvenLocalSortPfj,"",@"SHT_CUDA_INFO"
	.sectionflags	@""
	.align	4


	//----- nvinfo : EIATTR_CUDA_API_VERSION
	.align		4
        /*0000*/ 	.byte	0x04, 0x37
        /*0002*/ 	.short	(.L_99 - .L_98)
.L_98:
        /*0004*/ 	.word	0x00000082


	//----- nvinfo : EIATTR_KPARAM_INFO
	.align		4
.L_99:
        /*0008*/ 	.byte	0x04, 0x17
        /*000a*/ 	.short	(.L_101 - .L_100)
.L_100:
        /*000c*/ 	.word	0x00000000
        /*0010*/ 	.short	0x0001
        /*0012*/ 	.short	0x0008
        /*0014*/ 	.byte	0x00, 0xf0, 0x11, 0x00


	//----- nvinfo : EIATTR_KPARAM_INFO
	.align		4
.L_101:
        /*0018*/ 	.byte	0x04, 0x17
        /*001a*/ 	.short	(.L_103 - .L_102)
.L_102:
        /*001c*/ 	.word	0x00000000
        /*0020*/ 	.short	0x0000
        /*0022*/ 	.short	0x0000
        /*0024*/ 	.byte	0x00, 0xf5, 0x21, 0x00


	//----- nvinfo : EIATTR_SPARSE_MMA_MASK
	.align		4
.L_103:
        /*0028*/ 	.byte	0x03, 0x50
        /*002a*/ 	.short	0x0000


	//----- nvinfo : EIATTR_MAXREG_COUNT
	.align		4
        /*002c*/ 	.byte	0x03, 0x1b
        /*002e*/ 	.short	0x00ff


	//----- nvinfo : EIATTR_NUM_BARRIERS
	.align		4
        /*0030*/ 	.byte	0x02, 0x4c
        /*0032*/ 	.byte	0x01
	.zero		1


	//----- nvinfo : EIATTR_MERCURY_ISA_VERSION
	.align		4
        /*0034*/ 	.byte	0x03, 0x5f
        /*0036*/ 	.short	0x0101


	//----- nvinfo : EIATTR_VRC_CTA_INIT_COUNT
	.align		4
        /*0038*/ 	.byte	0x02, 0x4a
	.zero		1
	.zero		1


	//----- nvinfo : EIATTR_EXIT_INSTR_OFFSETS
	.align		4
        /*003c*/ 	.byte	0x04, 0x1c
        /*003e*/ 	.short	(.L_105 - .L_104)


	//   ....[0]....
.L_104:
        /*0040*/ 	.word	0x00000640


	//   ....[1]....
        /*0044*/ 	.word	0x00000670


	//----- nvinfo : EIATTR_CRS_STACK_SIZE
	.align		4
.L_105:
        /*0048*/ 	.byte	0x04, 0x1e
        /*004a*/ 	.short	(.L_107 - .L_106)
.L_106:
        /*004c*/ 	.word	0x00000000


	//----- nvinfo : EIATTR_CBANK_PARAM_SIZE
	.align		4
.L_107:
        /*0050*/ 	.byte	0x03, 0x19
        /*0052*/ 	.short	0x000c


	//----- nvinfo : EIATTR_PARAM_CBANK
	.align		4
        /*0054*/ 	.byte	0x04, 0x0a
        /*0056*/ 	.short	(.L_109 - .L_108)
	.align		4
.L_108:
        /*0058*/ 	.word	index@(.nv.constant0._Z16oddEvenLocalSortPfj)
        /*005c*/ 	.short	0x0380
        /*005e*/ 	.short	0x000c


	//----- nvinfo : EIATTR_SW_WAR
	.align		4
.L_109:
        /*0060*/ 	.byte	0x04, 0x36
        /*0062*/ 	.short	(.L_111 - .L_110)
.L_110:
        /*0064*/ 	.word	0x00000008
.L_111:


//--------------------- .nv.info._Z20oddEvenCompareGlobalPfji --------------------------
	.section	.nv.info._Z20oddEvenCompareGlobalPfji,"",@"SHT_CUDA_INFO"
	.sectionflags	@""
	.align	4


	//----- nvinfo : EIATTR_CUDA_API_VERSION
	.align		4
        /*0000*/ 	.byte	0x04, 0x37
        /*0002*/ 	.short	(.L_113 - .L_112)
.L_112:
        /*0004*/ 	.word	0x00000082


	//----- nvinfo : EIATTR_KPARAM_INFO
	.align		4
.L_113:
        /*0008*/ 	.byte	0x04, 0x17
        /*000a*/ 	.short	(.L_115 - .L_114)
.L_114:
        /*000c*/ 	.word	0x00000000
        /*0010*/ 	.short	0x0002
        /*0012*/ 	.short	0x000c
        /*0014*/ 	.byte	0x00, 0xf0, 0x11, 0x00


	//----- nvinfo : EIATTR_KPARAM_INFO
	.align		4
.L_115:
        /*0018*/ 	.byte	0x04, 0x17
        /*001a*/ 	.short	(.L_117 - .L_116)
.L_116:
        /*001c*/ 	.word	0x00000000
        /*0020*/ 	.short	0x0001
        /*0022*/ 	.short	0x0008
        /*0024*/ 	.byte	0x00, 0xf0, 0x11, 0x00


	//----- nvinfo : EIATTR_KPARAM_INFO
	.align		4
.L_117:
        /*0028*/ 	.byte	0x04, 0x17
        /*002a*/ 	.short	(.L_119 - .L_118)
.L_118:
        /*002c*/ 	.word	0x00000000
        /*0030*/ 	.short	0x0000
        /*0032*/ 	.short	0x0000
        /*0034*/ 	.byte	0x00, 0xf5, 0x21, 0x00


	//----- nvinfo : EIATTR_SPARSE_MMA_MASK
	.align		4
.L_119:
        /*0038*/ 	.byte	0x03, 0x50
        /*003a*/ 	.short	0x0000


	//----- nvinfo : EIATTR_MAXREG_COUNT
	.align		4
        /*003c*/ 	.byte	0x03, 0x1b
        /*003e*/ 	.short	0x00ff


	//----- nvinfo : EIATTR_MERCURY_ISA_VERSION
	.align		4
        /*0040*/ 	.byte	0x03, 0x5f
        /*0042*/ 	.short	0x0101


	//----- nvinfo : EIATTR_VRC_CTA_INIT_COUNT
	.align		4
        /*0044*/ 	.byte	0x02, 0x4a
	.zero		1
	.zero		1


	//----- nvinfo : EIATTR_EXIT_INSTR_OFFSETS
	.align		4
        /*0048*/ 	.byte	0x04, 0x1c
        /*004a*/ 	.short	(.L_121 - .L_120)


	//   ....[0]....
.L_120:
        /*004c*/ 	.word	0x000000a0


	//   ....[1]....
        /*0050*/ 	.word	0x00000120


	//   ....[2]....
        /*0054*/ 	.word	0x00000150


	//----- nvinfo : EIATTR_CBANK_PARAM_SIZE
	.align		4
.L_121:
        /*0058*/ 	.byte	0x03, 0x19
        /*005a*/ 	.short	0x0010


	//----- nvinfo : EIATTR_PARAM_CBANK
	.align		4
        /*005c*/ 	.byte	0x04, 0x0a
        /*005e*/ 	.short	(.L_123 - .L_122)
	.align		4
.L_122:
        /*0060*/ 	.word	index@(.nv.constant0._Z20oddEvenCompareGlobalPfji)
        /*0064*/ 	.short	0x0380
        /*0066*/ 	.short	0x0010


	//----- nvinfo : EIATTR_SW_WAR
	.align		4
.L_123:
        /*0068*/ 	.byte	0x04, 0x36
        /*006a*/ 	.short	(.L_125 - .L_124)
.L_124:
        /*006c*/ 	.word	0x00000008
.L_125:


//--------------------- .nv.info._Z11mergeKernelPKfjS0_jPf --------------------------
	.section	.nv.info._Z11mergeKernelPKfjS0_jPf,"",@"SHT_CUDA_INFO"
	.sectionflags	@""
	.align	4


	//----- nvinfo : EIATTR_CUDA_API_VERSION
	.align		4
        /*0000*/ 	.byte	0x04, 0x37
        /*0002*/ 	.short	(.L_127 - .L_126)
.L_126:
        /*0004*/ 	.word	0x00000082


	//----- nvinfo : EIATTR_KPARAM_INFO
	.align		4
.L_127:
        /*0008*/ 	.byte	0x04, 0x17
        /*000a*/ 	.short	(.L_129 - .L_128)
.L_128:
        /*000c*/ 	.word	0x00000000
        /*0010*/ 	.short	0x0004
        /*0012*/ 	.short	0x0020
        /*0014*/ 	.byte	0x00, 0xf5, 0x21, 0x00


	//----- nvinfo : EIATTR_KPARAM_INFO
	.align		4
.L_129:
        /*0018*/ 	.byte	0x04, 0x17
        /*001a*/ 	.short	(.L_131 - .L_130)
.L_130:
        /*001c*/ 	.word	0x00000000
        /*0020*/ 	.short	0x0003
        /*0022*/ 	.short	0x0018
        /*0024*/ 	.byte	0x00, 0xf0, 0x11, 0x00


	//----- nvinfo : EIATTR_KPARAM_INFO
	.align		4
.L_131:
        /*0028*/ 	.byte	0x04, 0x17
        /*002a*/ 	.short	(.L_133 - .L_132)
.L_132:
        /*002c*/ 	.word	0x00000000
        /*0030*/ 	.short	0x0002
        /*0032*/ 	.short	0x0010
        /*0034*/ 	.byte	0x00, 0xf5, 0x21, 0x00


	//----- nvinfo : EIATTR_KPARAM_INFO
	.align		4
.L_133:
        /*0038*/ 	.byte	0x04, 0x17
        /*003a*/ 	.short	(.L_135 - .L_134)
.L_134:
        /*003c*/ 	.word	0x00000000
        /*0040*/ 	.short	0x0001
        /*0042*/ 	.short	0x0008
        /*0044*/ 	.byte	0x00, 0xf0, 0x11, 0x00


	//----- nvinfo : EIATTR_KPARAM_INFO
	.align		4
.L_135:
        /*0048*/ 	.byte	0x04, 0x17
        /*004a*/ 	.short	(.L_137 - .L_136)
.L_136:
        /*004c*/ 	.word	0x00000000
        /*0050*/ 	.short	0x0000
        /*0052*/ 	.short	0x0000
        /*0054*/ 	.byte	0x00, 0xf5, 0x21, 0x00


	//----- nvinfo : EIATTR_SPARSE_MMA_MASK
	.align		4
.L_137:
        /*0058*/ 	.byte	0x03, 0x50
        /*005a*/ 	.short	0x0000


	//----- nvinfo : EIATTR_MAXREG_COUNT
	.align		4
        /*005c*/ 	.byte	0x03, 0x1b
        /*005e*/ 	.short	0x00ff


	//----- nvinfo : EIATTR_MERCURY_ISA_VERSION
	.align		4
        /*0060*/ 	.byte	0x03, 0x5f
        /*0062*/ 	.short	0x0101


	//----- nvinfo : EIATTR_VRC_CTA_INIT_COUNT
	.align		4
        /*0064*/ 	.byte	0x02, 0x4a
	.zero		1
	.zero		1


	//----- nvinfo : EIATTR_EXIT_INSTR_OFFSETS
	.align		4
        /*0068*/ 	.byte	0x04, 0x1c
        /*006a*/ 	.short	(.L_139 - .L_138)


	//   ....[0]....
.L_138:
        /*006c*/ 	.word	0x00000220


	//   ....[1]....
        /*0070*/ 	.word	0x00000c20


	//   ....[2]....
        /*0074*/ 	.word	0x00000df0


	//   ....[3]....
        /*0078*/ 	.word	0x00000fc0


	//----- nvinfo : EIATTR_CRS_STACK_SIZE
	.align		4
.L_139:
        /*007c*/ 	.byte	0x04, 0x1e
        /*007e*/ 	.short	(.L_141 - .L_140)
.L_140:
        /*0080*/ 	.word	0x00000000


	//----- nvinfo : EIATTR_CBANK_PARAM_SIZE
	.align		4
.L_141:
        /*0084*/ 	.byte	0x03, 0x19
        /*0086*/ 	.short	0x0028


	//----- nvinfo : EIATTR_PARAM_CBANK
	.align		4
        /*0088*/ 	.byte	0x04, 0x0a
        /*008a*/ 	.short	(.L_143 - .L_142)
	.align		4
.L_142:
        /*008c*/ 	.word	index@(.nv.constant0._Z11mergeKernelPKfjS0_jPf)
        /*0090*/ 	.short	0x0380
        /*0092*/ 	.short	0x0028


	//----- nvinfo : EIATTR_SW_WAR
	.align		4
.L_143:
        /*0094*/ 	.byte	0x04, 0x36
        /*0096*/ 	.short	(.L_145 - .L_144)
.L_144:
        /*0098*/ 	.word	0x00000008
.L_145:


//--------------------- .nv.info._Z20bitonicCompareGlobalPfjjj --------------------------
	.section	.nv.info._Z20bitonicCompareGlobalPfjjj,"",@"SHT_CUDA_INFO"
	.sectionflags	@""
	.align	4


	//----- nvinfo : EIATTR_CUDA_API_VERSION
	.align		4
        /*0000*/ 	.byte	0x04, 0x37
        /*0002*/ 	.short	(.L_147 - .L_146)
.L_146:
        /*0004*/ 	.word	0x00000082


	//----- nvinfo : EIATTR_KPARAM_INFO
	.align		4
.L_147:
        /*0008*/ 	.byte	0x04, 0x17
        /*000a*/ 	.short	(.L_149 - .L_148)
.L_148:
        /*000c*/ 	.word	0x00000000
        /*0010*/ 	.short	0x0003
        /*0012*/ 	.short	0x0010
        /*0014*/ 	.byte	0x00, 0xf0, 0x11, 0x00


	//----- nvinfo : EIATTR_KPARAM_INFO
	.align		4
.L_149:
        /*0018*/ 	.byte	0x04, 0x17
        /*001a*/ 	.short	(.L_151 - .L_150)
.L_150:
        /*001c*/ 	.word	0x00000000
        /*0020*/ 	.short	0x0002
        /*0022*/ 	.short	0x000c
        /*0024*/ 	.byte	0x00, 0xf0, 0x11, 0x00


	//----- nvinfo : EIATTR_KPARAM_INFO
	.align		4
.L_151:
        /*0028*/ 	.byte	0x04, 0x17
        /*002a*/ 	.short	(.L_153 - .L_152)
.L_152:
        /*002c*/ 	.word	0x00000000
        /*0030*/ 	.short	0x0001
        /*0032*/ 	.short	0x0008
        /*0034*/ 	.byte	0x00, 0xf0, 0x11, 0x00


	//----- nvinfo : EIATTR_KPARAM_INFO
	.align		4
.L_153:
        /*0038*/ 	.byte	0x04, 0x17
        /*003a*/ 	.short	(.L_155 - .L_154)
.L_154:
        /*003c*/ 	.word	0x00000000
        /*0040*/ 	.short	0x0000
        /*0042*/ 	.short	0x0000
        /*0044*/ 	.byte	0x00, 0xf5, 0x21, 0x00


	//----- nvinfo : EIATTR_SPARSE_MMA_MASK
	.align		4
.L_155:
        /*0048*/ 	.byte	0x03, 0x50
        /*004a*/ 	.short	0x0000


	//----- nvinfo : EIATTR_MAXREG_COUNT
	.align		4
        /*004c*/ 	.byte	0x03, 0x1b
        /*004e*/ 	.short	0x00ff


	//----- nvinfo : EIATTR_MERCURY_ISA_VERSION
	.align		4
        /*0050*/ 	.byte	0x03, 0x5f
        /*0052*/ 	.short	0x0101


	//----- nvinfo : EIATTR_VRC_CTA_INIT_COUNT
	.align		4
        /*0054*/ 	.byte	0x02, 0x4a
	.zero		1
	.zero		1


	//----- nvinfo : EIATTR_EXIT_INSTR_OFFSETS
	.align		4
        /*0058*/ 	.byte	0x04, 0x1c
        /*005a*/ 	.short	(.L_157 - .L_156)


	//   ....[0]....
.L_156:
        /*005c*/ 	.word	0x000000a0


	//   ....[1]....
        /*0060*/ 	.word	0x00000190


	//   ....[2]....
        /*0064*/ 	.word	0x000001c0


	//----- nvinfo : EIATTR_CBANK_PARAM_SIZE
	.align		4
.L_157:
        /*0068*/ 	.byte	0x03, 0x19
        /*006a*/ 	.short	0x0014


	//----- nvinfo : EIATTR_PARAM_CBANK
	.align		4
        /*006c*/ 	.byte	0x04, 0x0a
        /*006e*/ 	.short	(.L_159 - .L_158)
	.align		4
.L_158:
        /*0070*/ 	.word	index@(.nv.constant0._Z20bitonicCompareGlobalPfjjj)
        /*0074*/ 	.short	0x0380
        /*0076*/ 	.short	0x0014


	//----- nvinfo : EIATTR_SW_WAR
	.align		4
.L_159:
        /*0078*/ 	.byte	0x04, 0x36
        /*007a*/ 	.short	(.L_161 - .L_160)
.L_160:
        /*007c*/ 	.word	0x00000008
.L_161:


//--------------------- .nv.info._Z23bitonicSortBlocksKernelPfj --------------------------
	.section	.nv.info._Z23bitonicSortBlocksKernelPfj,"",@"SHT_CUDA_INFO"
	.sectionflags	@""
	.align	4


	//----- nvinfo : EIATTR_CUDA_API_VERSION
	.align		4
        /*0000*/ 	.byte	0x04, 0x37
        /*0002*/ 	.short	(.L_163 - .L_162)
.L_162:
        /*0004*/ 	.word	0x00000082


	//----- nvinfo : EIATTR_KPARAM_INFO
	.align		4
.L_163:
        /*0008*/ 	.byte	0x04, 0x17
        /*000a*/ 	.short	(.L_165 - .L_164)
.L_164:
        /*000c*/ 	.word	0x00000000
        /*0010*/ 	.short	0x0001
        /*0012*/ 	.short	0x0008
        /*0014*/ 	.byte	0x00, 0xf0, 0x11, 0x00


	//----- nvinfo : EIATTR_KPARAM_INFO
	.align		4
.L_165:
        /*0018*/ 	.byte	0x04, 0x17
        /*001a*/ 	.short	(.L_167 - .L_166)
.L_166:
        /*001c*/ 	.word	0x00000000
        /*0020*/ 	.short	0x0000
        /*0022*/ 	.short	0x0000
        /*0024*/ 	.byte	0x00, 0xf5, 0x21, 0x00


	//----- nvinfo : EIATTR_SPARSE_MMA_MASK
	.align		4
.L_167:
        /*0028*/ 	.byte	0x03, 0x50
        /*002a*/ 	.short	0x0000


	//----- nvinfo : EIATTR_MAXREG_COUNT
	.align		4
        /*002c*/ 	.byte	0x03, 0x1b
        /*002e*/ 	.short	0x00ff


	//----- nvinfo : EIATTR_NUM_BARRIERS
	.align		4
        /*0030*/ 	.byte	0x02, 0x4c
        /*0032*/ 	.byte	0x01
	.zero		1


	//----- nvinfo : EIATTR_MERCURY_ISA_VERSION
	.align		4
        /*0034*/ 	.byte	0x03, 0x5f
        /*0036*/ 	.short	0x0101


	//----- nvinfo : EIATTR_VRC_CTA_INIT_COUNT
	.align		4
        /*0038*/ 	.byte	0x02, 0x4a
	.zero		1
	.zero		1


	//----- nvinfo : EIATTR_EXIT_INSTR_OFFSETS
	.align		4
        /*003c*/ 	.byte	0x04, 0x1c
        /*003e*/ 	.short	(.L_169 - .L_168)


	//   ....[0]....
.L_168:
        /*0040*/ 	.word	0x00002e10


	//   ....[1]....
        /*0044*/ 	.word	0x00002e40


	//----- nvinfo : EIATTR_CRS_STACK_SIZE
	.align		4
.L_169:
        /*0048*/ 	.byte	0x04, 0x1e
        /*004a*/ 	.short	(.L_171 - .L_170)
.L_170:
        /*004c*/ 	.word	0x00000000


	//----- nvinfo : EIATTR_CBANK_PARAM_SIZE
	.align		4
.L_171:
        /*0050*/ 	.byte	0x03, 0x19
        /*0052*/ 	.short	0x000c


	//----- nvinfo : EIATTR_PARAM_CBANK
	.align		4
        /*0054*/ 	.byte	0x04, 0x0a
        /*0056*/ 	.short	(.L_173 - .L_172)
	.align		4
.L_172:
        /*0058*/ 	.word	index@(.nv.constant0._Z23bitonicSortBlocksKernelPfj)
        /*005c*/ 	.short	0x0380
        /*005e*/ 	.short	0x000c


	//----- nvinfo : EIATTR_SW_WAR
	.align		4
.L_173:
        /*0060*/ 	.byte	0x04, 0x36
        /*0062*/ 	.short	(.L_175 - .L_174)
.L_174:
        /*0064*/ 	.word	0x00000008
.L_175:


//--------------------- .nv.callgraph             --------------------------
	.section	.nv.callgraph,"",@"SHT_CUDA_CALLGRAPH"
	.align	4
	.sectionentsize	8
	.align		4
        /*0000*/ 	.word	0x00000000
	.align		4
        /*0004*/ 	.word	0xffffffff
	.align		4
        /*0008*/ 	.word	0x00000000
	.align		4
        /*000c*/ 	.word	0xfffffffe
	.align		4
        /*0010*/ 	.word	0x00000000
	.align		4
        /*0014*/ 	.word	0xfffffffd
	.align		4
        /*0018*/ 	.word	0x00000000
	.align		4
        /*001c*/ 	.word	0xfffffffc


//--------------------- .text._Z13scatterKernelPKfPfPKjPjj --------------------------
	.section	.text._Z13scatterKernelPKfPfPKjPjj,"ax",@progbits
	.align	128
        .global         _Z13scatterKernelPKfPfPKjPjj
        .type           _Z13scatterKernelPKfPfPKjPjj,@function
        .size           _Z13scatterKernelPKfPfPKjPjj,(.L_x_178 - _Z13scatterKernelPKfPfPKjPjj)
        .other          _Z13scatterKernelPKfPfPKjPjj,@"STO_CUDA_ENTRY STV_DEFAULT"
_Z13scatterKernelPKfPfPKjPjj:
.text._Z13scatterKernelPKfPfPKjPjj:
[----:B------:R-:W-:Y:S01]  /*0000*/  LDC R1, c[0x0][0x37c] ;  /* 0x0000df00ff017b82 */ /* 0x000fe20000000800 */
[----:B------:R-:W0:Y:S07]  /*0010*/  S2R R0, SR_TID.X ;  /* 0x0000000000007919 */ /* 0x000e2e0000002100 */
[----:B------:R-:W0:Y:S01]  /*0020*/  S2UR UR4, SR_CTAID.X ;  /* 0x00000000000479c3 */ /* 0x000e220000002500 */
[----:B------:R-:W1:Y:S07]  /*0030*/  LDCU UR5, c[0x0][0x3a0] ;  /* 0x00007400ff0577ac */ /* 0x000e6e0008000800 */
[----:B------:R-:W0:Y:S02]  /*0040*/  LDC R5, c[0x0][0x360] ;  /* 0x0000d800ff057b82 */ /* 0x000e240000000800 */
[----:B0-----:R-:W-:-:S05]  /*0050*/  IMAD R5, R5, UR4, R0 ;  /* 0x0000000405057c24 */ /* 0x001fca000f8e0200 */
[----:B-1----:R-:W-:-:S13]  /*0060*/  ISETP.GE.U32.AND P0, PT, R5, UR5, PT ;  /* 0x0000000505007c0c */ /* 0x002fda000bf06070 */
[----:B------:R-:W-:Y:S05]  /*0070*/  @P0 EXIT ;  /* 0x000000000000094d */ /* 0x000fea0003800000 */
[----:B------:R-:W0:Y:S01]  /*0080*/  LDC.64 R2, c[0x0][0x380] ;  /* 0x0000e000ff027b82 */ /* 0x000e220000000a00 */
[----:B------:R-:W1:Y:S07]  /*0090*/  LDCU.64 UR4, c[0x0][0x358] ;  /* 0x00006b00ff0477ac */ /* 0x000e6e0008000a00 */
[----:B------:R-:W2:Y:S01]  /*00a0*/  LDC.64 R6, c[0x0][0x390] ;  /* 0x0000e400ff067b82 */ /* 0x000ea20000000a00 */
[----:B0-----:R-:W-:-:S07]  /*00b0*/  IMAD.WIDE.U32 R2, R5, 0x4, R2 ;  /* 0x0000000405027825 */ /* 0x001fce00078e0002 */
[----:B------:R-:W0:Y:S01]  /*00c0*/  LDC.64 R4, c[0x0][0x398] ;  /* 0x0000e600ff047b82 */ /* 0x000e220000000a00 */
[----:B-1----:R1:W3:Y:S01]  /*00d0*/  LDG.E R9, desc[UR4][R2.64] ;  /* 0x0000000402097981 */ /* 0x0022e2000c1e1900 */
[----:B------:R-:W-:-:S06]  /*00e0*/  HFMA2 R13, -RZ, RZ, 0, 5.9604644775390625e-08 ;  /* 0x00000001ff0d7431 */ /* 0x000fcc00000001ff */
[----:B-1----:R-:W1:Y:S01]  /*00f0*/  LDC.64 R2, c[0x0][0x388] ;  /* 0x0000e200ff027b82 */ /* 0x002e620000000a00 */
[----:B---3--:R-:W-:-:S06]  /*0100*/  FMUL R0, R9, 256 ;  /* 0x4380000009007820 */ /* 0x008fcc0000400000 */
[----:B------:R-:W3:Y:S02]  /*0110*/  F2I.TRUNC.NTZ R0, R0 ;  /* 0x0000000000007305 */ /* 0x000ee4000020f100 */
[----:B---3--:R-:W-:-:S05]  /*0120*/  VIMNMX.RELU R11, PT, PT, R0, 0xff, PT ;  /* 0x000000ff000b7848 */ /* 0x008fca0003fe1100 */
[----:B0-----:R-:W-:-:S04]  /*0130*/  IMAD.WIDE.U32 R4, R11, 0x4, R4 ;  /* 0x000000040b047825 */ /* 0x001fc800078e0004 */
[----:B--2---:R-:W-:Y:S02]  /*0140*/  IMAD.WIDE.U32 R6, R11, 0x4, R6 ;  /* 0x000000040b067825 */ /* 0x004fe400078e0006 */
[----:B------:R-:W2:Y:S04]  /*0150*/  ATOMG.E.ADD.STRONG.GPU PT, R4, desc[UR4][R4.64], R13 ;  /* 0x8000000d040479a8 */ /* 0x000ea800081ef104 */
[----:B------:R-:W2:Y:S02]  /*0160*/  LDG.E R7, desc[UR4][R6.64] ;  /* 0x0000000406077981 */ /* 0x000ea4000c1e1900 */
[----:B--2---:R-:W-:-:S05]  /*0170*/  IADD3 R11, PT, PT, R4, R7, RZ ;  /* 0x00000007040b7210 */ /* 0x004fca0007ffe0ff */
[----:B-1----:R-:W-:-:S05]  /*0180*/  IMAD.WIDE.U32 R2, R11, 0x4, R2 ;  /* 0x000000040b027825 */ /* 0x002fca00078e0002 */
[----:B------:R-:W-:Y:S01]  /*0190*/  STG.E desc[UR4][R2.64], R9 ;  /* 0x0000000902007986 */ /* 0x000fe2000c101904 */
[----:B------:R-:W-:Y:S05]  /*01a0*/  EXIT ;  /* 0x000000000000794d */ /* 0x000fea0003800000 */
.L_x_0:
[----:B------:R-:W-:-:S00]  /*01b0*/  BRA `(.L_x_0) ;  /* 0xfffffffc00fc7947 */ /* 0x000fc0000383ffff */
[----:B------:R-:W-:-:S00]  /*01c0*/  NOP ;  /* 0x0000000000007918 */ /* 0x000fc00000000000 */
        /* <DEDUP_REMOVED lines=11> */
.L_x_178:


//--------------------- .text._Z16reduceHistogramsPKjPjj --------------------------
	.section	.text._Z16reduceHistogramsPKjPjj,"ax",@progbits
	.align	128
        .global         _Z16reduceHistogramsPKjPjj
        .type           _Z16reduceHistogramsPKjPjj,@function
        .size           _Z16reduceHistogramsPKjPjj,(.L_x_179 - _Z16reduceHistogramsPKjPjj)
        .other          _Z16reduceHistogramsPKjPjj,@"STO_CUDA_ENTRY STV_DEFAULT"
_Z16reduceHistogramsPKjPjj:
.text._Z16reduceHistogramsPKjPjj:
[----:B------:R-:W-:Y:S01]  /*0000*/  LDC R1, c[0x0][0x37c] ;  /* 0x0000df00ff017b82 */ /* 0x000fe20000000800 */
[----:B------:R-:W0:Y:S01]  /*0010*/  S2R R7, SR_TID.X ;  /* 0x0000000000077919 */ /* 0x000e220000002100 */
[----:B------:R-:W0:Y:S01]  /*0020*/  LDCU UR4, c[0x0][0x390] ;  /* 0x00007200ff0477ac */ /* 0x000e220008000800 */
[----:B------:R-:W-:Y:S01]  /*0030*/  BSSY.RECONVERGENT B0, `(.L_x_1) ;  /* 0x0000011000007945 */ /* 0x000fe20003800200 */
[----:B------:R-:W-:Y:S01]  /*0040*/  IMAD.MOV.U32 R0, RZ, RZ, RZ ;  /* 0x000000ffff007224 */ /* 0x000fe200078e00ff */
[----:B------:R-:W1:Y:S01]  /*0050*/  S2R R9, SR_CTAID.X ;  /* 0x0000000000097919 */ /* 0x000e620000002500 */
[----:B------:R-:W2:Y:S01]  /*0060*/  LDCU.64 UR6, c[0x0][0x358] ;  /* 0x00006b00ff0677ac */ /* 0x000ea20008000a00 */
[----:B0-----:R-:W-:-:S13]  /*0070*/  ISETP.GE.U32.AND P0, PT, R7, UR4, PT ;  /* 0x0000000407007c0c */ /* 0x001fda000bf06070 */
[----:B-12---:R-:W-:Y:S05]  /*0080*/  @P0 BRA `(.L_x_2) ;  /* 0x00000000002c0947 */ /* 0x006fea0003800000 */
[----:B------:R-:W0:Y:S01]  /*0090*/  LDC R11, c[0x0][0x360] ;  /* 0x0000d800ff0b7b82 */ /* 0x000e220000000800 */
[----:B------:R-:W-:Y:S01]  /*00a0*/  IMAD.MOV.U32 R0, RZ, RZ, RZ ;  /* 0x000000ffff007224 */ /* 0x000fe200078e00ff */
[----:B------:R-:W-:-:S06]  /*00b0*/  MOV R6, R7 ;  /* 0x0000000700067202 */ /* 0x000fcc0000000f00 */
[----:B------:R-:W1:Y:S02]  /*00c0*/  LDC.64 R4, c[0x0][0x380] ;  /* 0x0000e000ff047b82 */ /* 0x000e640000000a00 */
.L_x_3:
[----:B------:R-:W-:-:S04]  /*00d0*/  IMAD R3, R6, 0x100, R9 ;  /* 0x0000010006037824 */ /* 0x000fc800078e0209 */
[----:B-1----:R-:W-:-:S06]  /*00e0*/  IMAD.WIDE.U32 R2, R3, 0x4, R4 ;  /* 0x0000000403027825 */ /* 0x002fcc00078e0004 */
[----:B------:R-:W2:Y:S01]  /*00f0*/  LDG.E R3, desc[UR6][R2.64] ;  /* 0x0000000602037981 */ /* 0x000ea2000c1e1900 */
[----:B0-----:R-:W-:-:S05]  /*0100*/  IMAD.IADD R6, R11, 0x1, R6 ;  /* 0x000000010b067824 */ /* 0x001fca00078e0206 */
[----:B------:R-:W-:Y:S02]  /*0110*/  ISETP.GE.U32.AND P0, PT, R6, UR4, PT ;  /* 0x0000000406007c0c */ /* 0x000fe4000bf06070 */
[----:B--2---:R-:W-:-:S11]  /*0120*/  IADD3 R0, PT, PT, R3, R0, RZ ;  /* 0x0000000003007210 */ /* 0x004fd60007ffe0ff */
[----:B------:R-:W-:Y:S05]  /*0130*/  @!P0 BRA `(.L_x_3) ;  /* 0xfffffffc00e48947 */ /* 0x000fea000383ffff */
.L_x_2:
[----:B------:R-:W-:Y:S05]  /*0140*/  BSYNC.RECONVERGENT B0 ;  /* 0x0000000000007941 */ /* 0x000fea0003800200 */
.L_x_1:
[----:B------:R-:W0:Y:S01]  /*0150*/  S2UR UR5, SR_CgaCtaId ;  /* 0x00000000000579c3 */ /* 0x000e220000008800 */
[----:B------:R-:W-:Y:S01]  /*0160*/  UMOV UR4, 0x400 ;  /* 0x0000040000047882 */ /* 0x000fe20000000000 */
[----:B------:R-:W1:Y:S01]  /*0170*/  LDCU UR8, c[0x0][0x360] ;  /* 0x00006c00ff0877ac */ /* 0x000e620008000800 */
[----:B------:R-:W-:Y:S01]  /*0180*/  ISETP.NE.AND P0, PT, R7, RZ, PT ;  /* 0x000000ff0700720c */ /* 0x000fe20003f05270 */
[----:B-1----:R-:W-:Y:S02]  /*0190*/  UISETP.GE.U32.AND UP0, UPT, UR8, 0x2, UPT ;  /* 0x000000020800788c */ /* 0x002fe4000bf06070 */
[----:B0-----:R-:W-:-:S06]  /*01a0*/  ULEA UR4, UR5, UR4, 0x18 ;  /* 0x0000000405047291 */ /* 0x001fcc000f8ec0ff */
[----:B------:R-:W-:-:S05]  /*01b0*/  LEA R3, R7, UR4, 0x2 ;  /* 0x0000000407037c11 */ /* 0x000fca000f8e10ff */
[----:B------:R0:W-:Y:S01]  /*01c0*/  STS [R3], R0 ;  /* 0x0000000003007388 */ /* 0x0001e20000000800 */
[----:B------:R-:W-:Y:S06]  /*01d0*/  BAR.SYNC.DEFER_BLOCKING 0x0 ;  /* 0x0000000000007b1d */ /* 0x000fec0000010000 */
[----:B------:R-:W-:Y:S05]  /*01e0*/  BRA.U !UP0, `(.L_x_4) ;  /* 0x0000000108307547 */ /* 0x000fea000b800000 */
[----:B0-----:R-:W-:-:S07]  /*01f0*/  IMAD.U32 R0, RZ, RZ, UR8 ;  /* 0x00000008ff007e24 */ /* 0x001fce000f8e00ff */
.L_x_5:
[----:B------:R-:W-:-:S04]  /*0200*/  SHF.R.U32.HI R6, RZ, 0x1, R0 ;  /* 0x00000001ff067819 */ /* 0x000fc80000011600 */
[----:B------:R-:W-:-:S13]  /*0210*/  ISETP.GE.U32.AND P1, PT, R7, R6, PT ;  /* 0x000000060700720c */ /* 0x000fda0003f26070 */
[----:B------:R-:W-:Y:S01]  /*0220*/  @!P1 LEA R2, R6, R3, 0x2 ;  /* 0x0000000306029211 */ /* 0x000fe200078e10ff */
[----:B------:R-:W-:Y:S05]  /*0230*/  @!P1 LDS R5, [R3] ;  /* 0x0000000003059984 */ /* 0x000fea0000000800 */
[----:B------:R-:W0:Y:S02]  /*0240*/  @!P1 LDS R2, [R2] ;  /* 0x0000000002029984 */ /* 0x000e240000000800 */
[----:B0-----:R-:W-:-:S05]  /*0250*/  @!P1 IMAD.IADD R4, R2, 0x1, R5 ;  /* 0x0000000102049824 */ /* 0x001fca00078e0205 */
[----:B------:R1:W-:Y:S01]  /*0260*/  @!P1 STS [R3], R4 ;  /* 0x0000000403009388 */ /* 0x0003e20000000800 */
[----:B------:R-:W-:Y:S01]  /*0270*/  BAR.SYNC.DEFER_BLOCKING 0x0 ;  /* 0x0000000000007b1d */ /* 0x000fe20000010000 */
[----:B------:R-:W-:Y:S02]  /*0280*/  ISETP.GT.U32.AND P1, PT, R0, 0x3, PT ;  /* 0x000000030000780c */ /* 0x000fe40003f24070 */
[----:B------:R-:W-:-:S11]  /*0290*/  MOV R0, R6 ;  /* 0x0000000600007202 */ /* 0x000fd60000000f00 */
[----:B-1----:R-:W-:Y:S05]  /*02a0*/  @P1 BRA `(.L_x_5) ;  /* 0xfffffffc00d41947 */ /* 0x002fea000383ffff */
.L_x_4:
[----:B------:R-:W-:Y:S05]  /*02b0*/  @P0 EXIT ;  /* 0x000000000000094d */ /* 0x000fea0003800000 */
[----:B------:R-:W1:Y:S01]  /*02c0*/  S2UR UR5, SR_CgaCtaId ;  /* 0x00000000000579c3 */ /* 0x000e620000008800 */
[----:B------:R-:W-:-:S07]  /*02d0*/  UMOV UR4, 0x400 ;  /* 0x0000040000047882 */ /* 0x000fce0000000000 */
[----:B0-----:R-:W0:Y:S01]  /*02e0*/  LDC.64 R2, c[0x0][0x388] ;  /* 0x0000e200ff027b82 */ /* 0x001e220000000a00 */
[----:B-1----:R-:W-:Y:S01]  /*02f0*/  ULEA UR4, UR5, UR4, 0x18 ;  /* 0x0000000405047291 */ /* 0x002fe2000f8ec0ff */
[----:B0-----:R-:W-:-:S08]  /*0300*/  IMAD.WIDE.U32 R2, R9, 0x4, R2 ;  /* 0x0000000409027825 */ /* 0x001fd000078e0002 */
[----:B------:R-:W0:Y:S04]  /*0310*/  LDS R5, [UR4] ;  /* 0x00000004ff057984 */ /* 0x000e280008000800 */
[----:B0-----:R-:W-:Y:S01]  /*0320*/  STG.E desc[UR6][R2.64], R5 ;  /* 0x0000000502007986 */ /* 0x001fe2000c101906 */
[----:B------:R-:W-:Y:S05]  /*0330*/  EXIT ;  /* 0x000000000000794d */ /* 0x000fea0003800000 */
.L_x_6:
        /* <DEDUP_REMOVED lines=12> */
.L_x_179:


//--------------------- .text._Z15histogramKernelPKfPjj --------------------------
	.section	.text._Z15histogramKernelPKfPjj,"ax",@progbits
	.align	128
        .global         _Z15histogramKernelPKfPjj
        .type           _Z15histogramKernelPKfPjj,@function
        .size           _Z15histogramKernelPKfPjj,(.L_x_180 - _Z15histogramKernelPKfPjj)
        .other          _Z15histogramKernelPKfPjj,@"STO_CUDA_ENTRY STV_DEFAULT"
_Z15histogramKernelPKfPjj:
.text._Z15histogramKernelPKfPjj:
[----:B------:R-:W-:Y:S01]  /*0000*/  LDC R1, c[0x0][0x37c] ;  /* 0x0000df00ff017b82 */ /* 0x000fe20000000800 */
[----:B------:R-:W0:Y:S07]  /*0010*/  S2R R0, SR_TID.X ;  /* 0x0000000000007919 */ /* 0x000e2e0000002100 */
[----:B------:R-:W1:Y:S01]  /*0020*/  LDC R3, c[0x0][0x360] ;  /* 0x0000d800ff037b82 */ /* 0x000e620000000800 */
[----:B------:R-:W-:Y:S01]  /*0030*/  BSSY.RECONVERGENT B0, `(.L_x_7) ;  /* 0x0000040000007945 */ /* 0x000fe20003800200 */
[----:B------:R-:W2:Y:S01]  /*0040*/  S2R R5, SR_CTAID.X ;  /* 0x0000000000057919 */ /* 0x000ea20000002500 */
[----:B0-----:R-:W-:-:S13]  /*0050*/  ISETP.GT.U32.AND P0, PT, R0, 0xff, PT ;  /* 0x000000ff0000780c */ /* 0x001fda0003f04070 */
[----:B--2---:R-:W-:Y:S05]  /*0060*/  @P0 BRA `(.L_x_8) ;  /* 0x0000000000f00947 */ /* 0x004fea0003800000 */
[----:B-1----:R-:W0:Y:S01]  /*0070*/  I2F.U32.RP R8, R3 ;  /* 0x0000000300087306 */ /* 0x002e220000209000 */
[----:B------:R-:W-:Y:S01]  /*0080*/  IADD3 R2, PT, PT, R0, R3, RZ ;  /* 0x0000000300027210 */ /* 0x000fe20007ffe0ff */
[----:B------:R-:W-:Y:S01]  /*0090*/  BSSY.RECONVERGENT B1, `(.L_x_9) ;  /* 0x0000029000017945 */ /* 0x000fe20003800200 */
[----:B------:R-:W-:Y:S02]  /*00a0*/  ISETP.NE.U32.AND P2, PT, R3, RZ, PT ;  /* 0x000000ff0300720c */ /* 0x000fe40003f45070 */
[C---:B------:R-:W-:Y:S02]  /*00b0*/  ISETP.GE.U32.AND P0, PT, R2.reuse, 0x100, PT ;  /* 0x000001000200780c */ /* 0x040fe40003f06070 */
[----:B------:R-:W-:Y:S01]  /*00c0*/  VIMNMX.U32 R9, PT, PT, R2, 0x100, !PT ;  /* 0x0000010002097848 */ /* 0x000fe20007fe0000 */
[----:B0-----:R-:W0:Y:S02]  /*00d0*/  MUFU.RCP R8, R8 ;  /* 0x0000000800087308 */ /* 0x001e240000001000 */
[----:B0-----:R-:W-:-:S06]  /*00e0*/  VIADD R6, R8, 0xffffffe ;  /* 0x0ffffffe08067836 */ /* 0x001fcc0000000000 */
[----:B------:R0:W1:Y:S02]  /*00f0*/  F2I.FTZ.U32.TRUNC.NTZ R7, R6 ;  /* 0x0000000600077305 */ /* 0x000064000021f000 */
[----:B0-----:R-:W-:Y:S02]  /*0100*/  IMAD.MOV.U32 R6, RZ, RZ, RZ ;  /* 0x000000ffff067224 */ /* 0x001fe400078e00ff */
[----:B-1----:R-:W-:-:S04]  /*0110*/  IMAD.MOV R4, RZ, RZ, -R7 ;  /* 0x000000ffff047224 */ /* 0x002fc800078e0a07 */
[----:B------:R-:W-:Y:S01]  /*0120*/  IMAD R11, R4, R3, RZ ;  /* 0x00000003040b7224 */ /* 0x000fe200078e02ff */
[----:B------:R-:W-:-:S03]  /*0130*/  SEL R4, RZ, 0x1, P0 ;  /* 0x00000001ff047807 */ /* 0x000fc60000000000 */
[----:B------:R-:W-:Y:S01]  /*0140*/  IMAD.HI.U32 R7, R7, R11, R6 ;  /* 0x0000000b07077227 */ /* 0x000fe200078e0006 */
[----:B------:R-:W-:-:S05]  /*0150*/  IADD3 R2, PT, PT, R9, -R2, -R4 ;  /* 0x8000000209027210 */ /* 0x000fca0007ffe804 */
[----:B------:R-:W-:-:S04]  /*0160*/  IMAD.HI.U32 R7, R7, R2, RZ ;  /* 0x0000000207077227 */ /* 0x000fc800078e00ff */
[----:B------:R-:W-:-:S04]  /*0170*/  IMAD.MOV R6, RZ, RZ, -R7 ;  /* 0x000000ffff067224 */ /* 0x000fc800078e0a07 */
[----:B------:R-:W-:-:S05]  /*0180*/  IMAD R2, R3, R6, R2 ;  /* 0x0000000603027224 */ /* 0x000fca00078e0202 */
[----:B------:R-:W-:-:S13]  /*0190*/  ISETP.GE.U32.AND P0, PT, R2, R3, PT ;  /* 0x000000030200720c */ /* 0x000fda0003f06070 */
[----:B------:R-:W-:Y:S01]  /*01a0*/  @P0 IADD3 R2, PT, PT, R2, -R3, RZ ;  /* 0x8000000302020210 */ /* 0x000fe20007ffe0ff */
[----:B------:R-:W-:-:S03]  /*01b0*/  @P0 VIADD R7, R7, 0x1 ;  /* 0x0000000107070836 */ /* 0x000fc60000000000 */
[----:B------:R-:W-:-:S13]  /*01c0*/  ISETP.GE.U32.AND P1, PT, R2, R3, PT ;  /* 0x000000030200720c */ /* 0x000fda0003f26070 */
[----:B------:R-:W-:Y:S01]  /*01d0*/  @P1 VIADD R7, R7, 0x1 ;  /* 0x0000000107071836 */ /* 0x000fe20000000000 */
[----:B------:R-:W-:-:S04]  /*01e0*/  @!P2 LOP3.LUT R7, RZ, R3, RZ, 0x33, !PT ;  /* 0x00000003ff07a212 */ /* 0x000fc800078e33ff */
[----:B------:R-:W-:-:S04]  /*01f0*/  IADD3 R4, PT, PT, R4, R7, RZ ;  /* 0x0000000704047210 */ /* 0x000fc80007ffe0ff */
[C---:B------:R-:W-:Y:S02]  /*0200*/  LOP3.LUT R2, R4.reuse, 0x3, RZ, 0xc0, !PT ;  /* 0x0000000304027812 */ /* 0x040fe400078ec0ff */
[----:B------:R-:W-:Y:S02]  /*0210*/  ISETP.GE.U32.AND P1, PT, R4, 0x3, PT ;  /* 0x000000030400780c */ /* 0x000fe40003f26070 */
[----:B------:R-:W-:Y:S01]  /*0220*/  ISETP.NE.AND P0, PT, R2, 0x3, PT ;  /* 0x000000030200780c */ /* 0x000fe20003f05270 */
[----:B------:R-:W-:-:S12]  /*0230*/  IMAD.MOV.U32 R2, RZ, RZ, R0 ;  /* 0x000000ffff027224 */ /* 0x000fd800078e0000 */
[----:B------:R-:W-:Y:S05]  /*0240*/  @!P0 BRA `(.L_x_10) ;  /* 0x0000000000348947 */ /* 0x000fea0003800000 */
[----:B------:R-:W0:Y:S01]  /*0250*/  S2UR UR5, SR_CgaCtaId ;  /* 0x00000000000579c3 */ /* 0x000e220000008800 */
[----:B------:R-:W-:Y:S01]  /*0260*/  VIADD R2, R4, 0x1 ;  /* 0x0000000104027836 */ /* 0x000fe20000000000 */
[----:B------:R-:W-:-:S04]  /*0270*/  UMOV UR4, 0x400 ;  /* 0x0000040000047882 */ /* 0x000fc80000000000 */
[----:B------:R-:W-:-:S04]  /*0280*/  LOP3.LUT R4, R2, 0x3, RZ, 0xc0, !PT ;  /* 0x0000000302047812 */ /* 0x000fc800078ec0ff */
[C---:B------:R-:W-:Y:S01]  /*0290*/  IADD3 R6, PT, PT, -R4.reuse, RZ, RZ ;  /* 0x000000ff04067210 */ /* 0x040fe20007ffe1ff */
[----:B------:R-:W-:Y:S01]  /*02a0*/  IMAD R2, R4, R3, R0 ;  /* 0x0000000304027224 */ /* 0x000fe200078e0200 */
[----:B0-----:R-:W-:-:S06]  /*02b0*/  ULEA UR4, UR5, UR4, 0x18 ;  /* 0x0000000405047291 */ /* 0x001fcc000f8ec0ff */
[----:B------:R-:W-:-:S07]  /*02c0*/  LEA R4, R0, UR4, 0x2 ;  /* 0x0000000400047c11 */ /* 0x000fce000f8e10ff */
.L_x_11:
[----:B------:R-:W-:Y:S01]  /*02d0*/  VIADD R6, R6, 0x1 ;  /* 0x0000000106067836 */ /* 0x000fe20000000000 */
[----:B------:R0:W-:Y:S04]  /*02e0*/  STS [R4], RZ ;  /* 0x000000ff04007388 */ /* 0x0001e80000000800 */
[----:B------:R-:W-:Y:S01]  /*02f0*/  ISETP.NE.AND P0, PT, R6, RZ, PT ;  /* 0x000000ff0600720c */ /* 0x000fe20003f05270 */
[----:B0-----:R-:W-:-:S12]  /*0300*/  IMAD R4, R3, 0x4, R4 ;  /* 0x0000000403047824 */ /* 0x001fd800078e0204 */
[----:B------:R-:W-:Y:S05]  /*0310*/  @P0 BRA `(.L_x_11) ;  /* 0xfffffffc00ec0947 */ /* 0x000fea000383ffff */
.L_x_10:
[----:B------:R-:W-:Y:S05]  /*0320*/  BSYNC.RECONVERGENT B1 ;  /* 0x0000000000017941 */ /* 0x000fea0003800200 */
.L_x_9:
[----:B------:R-:W-:Y:S05]  /*0330*/  @!P1 BRA `(.L_x_8) ;  /* 0x00000000003c9947 */ /* 0x000fea0003800000 */
[----:B------:R-:W0:Y:S01]  /*0340*/  S2UR UR5, SR_CgaCtaId ;  /* 0x00000000000579c3 */ /* 0x000e220000008800 */
[----:B------:R-:W-:Y:S02]  /*0350*/  UMOV UR4, 0x400 ;  /* 0x0000040000047882 */ /* 0x000fe40000000000 */
[----:B0-----:R-:W-:-:S06]  /*0360*/  ULEA UR4, UR5, UR4, 0x18 ;  /* 0x0000000405047291 */ /* 0x001fcc000f8ec0ff */
[----:B------:R-:W-:-:S07]  /*0370*/  LEA R4, R2, UR4, 0x2 ;  /* 0x0000000402047c11 */ /* 0x000fce000f8e10ff */
.L_x_12:
[C---:B------:R-:W-:Y:S01]  /*0380*/  LEA R6, R3.reuse, R4, 0x2 ;  /* 0x0000000403067211 */ /* 0x040fe200078e10ff */
[C-C-:B------:R-:W-:Y:S01]  /*0390*/  IMAD R7, R3.reuse, 0x8, R4.reuse ;  /* 0x0000000803077824 */ /* 0x140fe200078e0204 */
[----:B------:R0:W-:Y:S01]  /*03a0*/  STS [R4], RZ ;  /* 0x000000ff04007388 */ /* 0x0001e20000000800 */
[C---:B------:R-:W-:Y:S02]  /*03b0*/  IMAD R8, R3.reuse, 0xc, R4 ;  /* 0x0000000c03087824 */ /* 0x040fe400078e0204 */
[----:B------:R-:W-:Y:S01]  /*03c0*/  IMAD R2, R3, 0x4, R2 ;  /* 0x0000000403027824 */ /* 0x000fe200078e0202 */
[----:B------:R2:W-:Y:S04]  /*03d0*/  STS [R6], RZ ;  /* 0x000000ff06007388 */ /* 0x0005e80000000800 */
[----:B------:R2:W-:Y:S01]  /*03e0*/  STS [R7], RZ ;  /* 0x000000ff07007388 */ /* 0x0005e20000000800 */
[----:B------:R-:W-:-:S02]  /*03f0*/  ISETP.GE.U32.AND P0, PT, R2, 0x100, PT ;  /* 0x000001000200780c */ /* 0x000fc40003f06070 */
[----:B0-----:R-:W-:Y:S01]  /*0400*/  LEA R4, R3, R4, 0x4 ;  /* 0x0000000403047211 */ /* 0x001fe200078e20ff */
[----:B------:R2:W-:Y:S10]  /*0410*/  STS [R8], RZ ;  /* 0x000000ff08007388 */ /* 0x0005f40000000800 */
[----:B--2---:R-:W-:Y:S05]  /*0420*/  @!P0 BRA `(.L_x_12) ;  /* 0xfffffffc00d48947 */ /* 0x004fea000383ffff */
.L_x_8:
[----:B------:R-:W-:Y:S05]  /*0430*/  BSYNC.RECONVERGENT B0 ;  /* 0x0000000000007941 */ /* 0x000fea0003800200 */
.L_x_7:
[----:B------:R-:W0:Y:S01]  /*0440*/  LDCU UR5, c[0x0][0x390] ;  /* 0x00007200ff0577ac */ /* 0x000e220008000800 */
[----:B-1----:R-:W-:Y:S01]  /*0450*/  IMAD R2, R5, R3, R0 ;  /* 0x0000000305027224 */ /* 0x002fe200078e0200 */
[----:B------:R-:W-:Y:S01]  /*0460*/  BSSY.RECONVERGENT B0, `(.L_x_13) ;  /* 0x0000016000007945 */ /* 0x000fe20003800200 */
[----:B------:R-:W-:Y:S01]  /*0470*/  BAR.SYNC.DEFER_BLOCKING 0x0 ;  /* 0x0000000000007b1d */ /* 0x000fe20000010000 */
[----:B------:R-:W-:-:S05]  /*0480*/  ISETP.GT.U32.AND P1, PT, R0, 0xff, PT ;  /* 0x000000ff0000780c */ /* 0x000fca0003f24070 */
[----:B------:R-:W1:Y:S01]  /*0490*/  LDCU.64 UR6, c[0x0][0x358] ;  /* 0x00006b00ff0677ac */ /* 0x000e620008000a00 */
[----:B0-----:R-:W-:-:S13]  /*04a0*/  ISETP.GE.U32.AND P0, PT, R2, UR5, PT ;  /* 0x0000000502007c0c */ /* 0x001fda000bf06070 */
[----:B-1----:R-:W-:Y:S05]  /*04b0*/  @P0 BRA `(.L_x_14) ;  /* 0x0000000000400947 */ /* 0x002fea0003800000 */
[----:B------:R-:W0:Y:S01]  /*04c0*/  S2R R9, SR_CgaCtaId ;  /* 0x0000000000097919 */ /* 0x000e220000008800 */
[----:B------:R-:W1:Y:S01]  /*04d0*/  LDC.64 R6, c[0x0][0x380] ;  /* 0x0000e000ff067b82 */ /* 0x000e620000000a00 */
[----:B------:R-:W2:Y:S01]  /*04e0*/  LDCU UR4, c[0x0][0x370] ;  /* 0x00006e00ff0477ac */ /* 0x000ea20008000800 */
[----:B------:R-:W-:Y:S01]  /*04f0*/  MOV R4, 0x400 ;  /* 0x0000040000047802 */ /* 0x000fe20000000f00 */
[----:B--2---:R-:W-:-:S03]  /*0500*/  IMAD R11, R3, UR4, RZ ;  /* 0x00000004030b7c24 */ /* 0x004fc6000f8e02ff */
[----:B0-----:R-:W-:-:S07]  /*0510*/  LEA R13, R9, R4, 0x18 ;  /* 0x00000004090d7211 */ /* 0x001fce00078ec0ff */
.L_x_15:
[----:B-1----:R-:W-:-:S06]  /*0520*/  IMAD.WIDE.U32 R8, R2, 0x4, R6 ;  /* 0x0000000402087825 */ /* 0x002fcc00078e0006 */
[----:B------:R-:W2:Y:S01]  /*0530*/  LDG.E R8, desc[UR6][R8.64] ;  /* 0x0000000608087981 */ /* 0x000ea2000c1e1900 */
[----:B------:R-:W-:-:S05]  /*0540*/  IMAD.IADD R2, R11, 0x1, R2 ;  /* 0x000000010b027824 */ /* 0x000fca00078e0202 */
[----:B------:R-:W-:Y:S01]  /*0550*/  ISETP.GE.U32.AND P0, PT, R2, UR5, PT ;  /* 0x0000000502007c0c */ /* 0x000fe2000bf06070 */
[----:B--2---:R-:W-:-:S06]  /*0560*/  FMUL R4, R8, 256 ;  /* 0x4380000008047820 */ /* 0x004fcc0000400000 */
[----:B0-----:R-:W0:Y:S02]  /*0570*/  F2I.TRUNC.NTZ R4, R4 ;  /* 0x0000000400047305 */ /* 0x001e24000020f100 */
[----:B0-----:R-:W-:-:S05]  /*0580*/  VIMNMX.RELU R10, PT, PT, R4, 0xff, PT ;  /* 0x000000ff040a7848 */ /* 0x001fca0003fe1100 */
[----:B------:R-:W-:-:S05]  /*0590*/  IMAD R10, R10, 0x4, R13 ;  /* 0x000000040a0a7824 */ /* 0x000fca00078e020d */
[----:B------:R0:W-:Y:S01]  /*05a0*/  ATOMS.POPC.INC.32 RZ, [R10+URZ] ;  /* 0x000000000aff7f8c */ /* 0x0001e2000d8000ff */
[----:B------:R-:W-:Y:S05]  /*05b0*/  @!P0 BRA `(.L_x_15) ;  /* 0xfffffffc00d88947 */ /* 0x000fea000383ffff */
.L_x_14:
[----:B------:R-:W-:Y:S05]  /*05c0*/  BSYNC.RECONVERGENT B0 ;  /* 0x0000000000007941 */ /* 0x000fea0003800200 */
.L_x_13:
[----:B------:R-:W-:Y:S06]  /*05d0*/  BAR.SYNC.DEFER_BLOCKING 0x0 ;  /* 0x0000000000007b1d */ /* 0x000fec0000010000 */
[----:B------:R-:W-:Y:S05]  /*05e0*/  @P1 EXIT ;  /* 0x000000000000194d */ /* 0x000fea0003800000 */
[----:B------:R-:W1:Y:S01]  /*05f0*/  I2F.U32.RP R8, R3 ;  /* 0x0000000300087306 */ /* 0x000e620000209000 */
[----:B------:R-:W-:Y:S01]  /*0600*/  IMAD.IADD R2, R0, 0x1, R3 ;  /* 0x0000000100027824 */ /* 0x000fe200078e0203 */
[----:B------:R-:W-:Y:S01]  /*0610*/  ISETP.NE.U32.AND P2, PT, R3, RZ, PT ;  /* 0x000000ff0300720c */ /* 0x000fe20003f45070 */
[----:B------:R-:W-:Y:S03]  /*0620*/  BSSY.RECONVERGENT B0, `(.L_x_16) ;  /* 0x000002c000007945 */ /* 0x000fe60003800200 */
[C---:B------:R-:W-:Y:S02]  /*0630*/  ISETP.GE.U32.AND P0, PT, R2.reuse, 0x100, PT ;  /* 0x000001000200780c */ /* 0x040fe40003f06070 */
[----:B------:R-:W-:Y:S01]  /*0640*/  VIMNMX.U32 R9, PT, PT, R2, 0x100, !PT ;  /* 0x0000010002097848 */ /* 0x000fe20007fe0000 */
[----:B-1----:R-:W1:Y:S02]  /*0650*/  MUFU.RCP R8, R8 ;  /* 0x0000000800087308 */ /* 0x002e640000001000 */
[----:B-1----:R-:W-:-:S06]  /*0660*/  IADD3 R6, PT, PT, R8, 0xffffffe, RZ ;  /* 0x0ffffffe08067810 */ /* 0x002fcc0007ffe0ff */
[----:B------:R1:W2:Y:S02]  /*0670*/  F2I.FTZ.U32.TRUNC.NTZ R7, R6 ;  /* 0x0000000600077305 */ /* 0x0002a4000021f000 */
[----:B-1----:R-:W-:Y:S02]  /*0680*/  HFMA2 R6, -RZ, RZ, 0, 0 ;  /* 0x00000000ff067431 */ /* 0x002fe400000001ff */
[----:B--2---:R-:W-:-:S04]  /*0690*/  IMAD.MOV R4, RZ, RZ, -R7 ;  /* 0x000000ffff047224 */ /* 0x004fc800078e0a07 */
        /* <DEDUP_REMOVED lines=8> */
[----:B------:R-:W-:Y:S01]  /*0720*/  @P0 IMAD.IADD R2, R2, 0x1, -R3 ;  /* 0x0000000102020824 */ /* 0x000fe200078e0a03 */
[----:B------:R-:W-:-:S04]  /*0730*/  @P0 IADD3 R11, PT, PT, R11, 0x1, RZ ;  /* 0x000000010b0b0810 */ /* 0x000fc80007ffe0ff */
[----:B------:R-:W-:-:S13]  /*0740*/  ISETP.GE.U32.AND P1, PT, R2, R3, PT ;  /* 0x000000030200720c */ /* 0x000fda0003f26070 */
[----:B------:R-:W-:Y:S01]  /*0750*/  @P1 VIADD R11, R11, 0x1 ;  /* 0x000000010b0b1836 */ /* 0x000fe20000000000 */
[----:B------:R-:W-:-:S05]  /*0760*/  @!P2 LOP3.LUT R11, RZ, R3, RZ, 0x33, !PT ;  /* 0x00000003ff0ba212 */ /* 0x000fca00078e33ff */
[----:B------:R-:W-:-:S05]  /*0770*/  IMAD.IADD R2, R4, 0x1, R11 ;  /* 0x0000000104027824 */ /* 0x000fca00078e020b */
[C---:B------:R-:W-:Y:S02]  /*0780*/  LOP3.LUT R4, R2.reuse, 0x3, RZ, 0xc0, !PT ;  /* 0x0000000302047812 */ /* 0x040fe400078ec0ff */
[----:B------:R-:W-:Y:S02]  /*0790*/  ISETP.GE.U32.AND P1, PT, R2, 0x3, PT ;  /* 0x000000030200780c */ /* 0x000fe40003f26070 */
[----:B------:R-:W-:-:S13]  /*07a0*/  ISETP.NE.AND P0, PT, R4, 0x3, PT ;  /* 0x000000030400780c */ /* 0x000fda0003f05270 */
[----:B------:R-:W-:Y:S05]  /*07b0*/  @!P0 BRA `(.L_x_17) ;  /* 0x0000000000488947 */ /* 0x000fea0003800000 */
[----:B------:R-:W1:Y:S01]  /*07c0*/  S2UR UR5, SR_CgaCtaId ;  /* 0x00000000000579c3 */ /* 0x000e620000008800 */
[----:B------:R-:W-:Y:S01]  /*07d0*/  UMOV UR4, 0x400 ;  /* 0x0000040000047882 */ /* 0x000fe20000000000 */
[----:B------:R-:W-:Y:S01]  /*07e0*/  IADD3 R2, PT, PT, R2, 0x1, RZ ;  /* 0x0000000102027810 */ /* 0x000fe20007ffe0ff */
[----:B------:R-:W-:-:S03]  /*07f0*/  IMAD R9, R5, 0x100, R0 ;  /* 0x0000010005097824 */ /* 0x000fc600078e0200 */
[----:B------:R-:W-:Y:S02]  /*0800*/  LOP3.LUT R2, R2, 0x3, RZ, 0xc0, !PT ;  /* 0x0000000302027812 */ /* 0x000fe400078ec0ff */
[----:B------:R-:W2:Y:S03]  /*0810*/  LDC.64 R6, c[0x0][0x388] ;  /* 0x0000e200ff067b82 */ /* 0x000ea60000000a00 */
[----:B------:R-:W-:Y:S01]  /*0820*/  IMAD.MOV R8, RZ, RZ, -R2 ;  /* 0x000000ffff087224 */ /* 0x000fe200078e0a02 */
[----:B-1----:R-:W-:-:S06]  /*0830*/  ULEA UR4, UR5, UR4, 0x18 ;  /* 0x0000000405047291 */ /* 0x002fcc000f8ec0ff */
[----:B------:R-:W-:Y:S01]  /*0840*/  LEA R4, R0, UR4, 0x2 ;  /* 0x0000000400047c11 */ /* 0x000fe2000f8e10ff */
[----:B------:R-:W-:Y:S02]  /*0850*/  IMAD R0, R2, R3, R0 ;  /* 0x0000000302007224 */ /* 0x000fe400078e0200 */
[----:B--2---:R-:W-:-:S07]  /*0860*/  IMAD.WIDE.U32 R6, R9, 0x4, R6 ;  /* 0x0000000409067825 */ /* 0x004fce00078e0006 */
.L_x_18:
[----:B------:R1:W2:Y:S01]  /*0870*/  LDS R9, [R4] ;  /* 0x0000000004097984 */ /* 0x0002a20000000800 */
[----:B------:R-:W-:-:S04]  /*0880*/  IADD3 R8, PT, PT, R8, 0x1, RZ ;  /* 0x0000000108087810 */ /* 0x000fc80007ffe0ff */
[----:B------:R-:W-:Y:S01]  /*0890*/  ISETP.NE.AND P0, PT, R8, RZ, PT ;  /* 0x000000ff0800720c */ /* 0x000fe20003f05270 */
[C---:B-1----:R-:W-:Y:S01]  /*08a0*/  IMAD R4, R3.reuse, 0x4, R4 ;  /* 0x0000000403047824 */ /* 0x042fe200078e0204 */
[----:B--2---:R1:W-:Y:S02]  /*08b0*/  STG.E desc[UR6][R6.64], R9 ;  /* 0x0000000906007986 */ /* 0x0043e4000c101906 */
[----:B-1----:R-:W-:-:S09]  /*08c0*/  IMAD.WIDE.U32 R6, R3, 0x4, R6 ;  /* 0x0000000403067825 */ /* 0x002fd200078e0006 */
[----:B------:R-:W-:Y:S05]  /*08d0*/  @P0 BRA `(.L_x_18) ;  /* 0xfffffffc00e40947 */ /* 0x000fea000383ffff */
.L_x_17:
[----:B------:R-:W-:Y:S05]  /*08e0*/  BSYNC.RECONVERGENT B0 ;  /* 0x0000000000007941 */ /* 0x000fea0003800200 */
.L_x_16:
[----:B------:R-:W-:Y:S05]  /*08f0*/  @!P1 EXIT ;  /* 0x000000000000994d */ /* 0x000fea0003800000 */
[----:B------:R-:W1:Y:S01]  /*0900*/  S2UR UR5, SR_CgaCtaId ;  /* 0x00000000000579c3 */ /* 0x000e620000008800 */
[----:B------:R-:W-:Y:S01]  /*0910*/  UMOV UR4, 0x400 ;  /* 0x0000040000047882 */ /* 0x000fe20000000000 */
[----:B------:R-:W-:-:S04]  /*0920*/  IMAD R2, R5, 0x100, R0 ;  /* 0x0000010005027824 */ /* 0x000fc800078e0200 */
[C-C-:B------:R-:W-:Y:S01]  /*0930*/  IMAD R15, R3.reuse, 0x2, R2.reuse ;  /* 0x00000002030f7824 */ /* 0x140fe200078e0202 */
[----:B------:R-:W-:Y:S01]  /*0940*/  IADD3 R14, PT, PT, R2, R3, RZ ;  /* 0x00000003020e7210 */ /* 0x000fe20007ffe0ff */
[----:B------:R-:W2:Y:S01]  /*0950*/  LDC.64 R6, c[0x0][0x388] ;  /* 0x0000e200ff067b82 */ /* 0x000ea20000000a00 */
[----:B------:R-:W-:Y:S01]  /*0960*/  IMAD R16, R3, 0x3, R2 ;  /* 0x0000000303107824 */ /* 0x000fe200078e0202 */
[----:B-1----:R-:W-:-:S06]  /*0970*/  ULEA UR4, UR5, UR4, 0x18 ;  /* 0x0000000405047291 */ /* 0x002fcc000f8ec0ff */
[----:B------:R-:W-:-:S07]  /*0980*/  LEA R18, R0, UR4, 0x2 ;  /* 0x0000000400127c11 */ /* 0x000fce000f8e10ff */
.L_x_19:
[C-C-:B-1----:R-:W-:Y:S01]  /*0990*/  IMAD R19, R3.reuse, 0x4, R18.reuse ;  /* 0x0000000403137824 */ /* 0x142fe200078e0212 */
[C---:B------:R-:W-:Y:S01]  /*09a0*/  LEA R20, R3.reuse, R18, 0x3 ;  /* 0x0000001203147211 */ /* 0x040fe200078e18ff */
[----:B------:R-:W-:Y:S01]  /*09b0*/  IMAD R22, R3, 0xc, R18 ;  /* 0x0000000c03167824 */ /* 0x000fe200078e0212 */
[----:B------:R1:W3:Y:S01]  /*09c0*/  LDS R17, [R18] ;  /* 0x0000000012117984 */ /* 0x0002e20000000800 */
[----:B--2---:R-:W-:-:S03]  /*09d0*/  IMAD.WIDE.U32 R4, R2, 0x4, R6 ;  /* 0x0000000402047825 */ /* 0x004fc600078e0006 */
[----:B------:R-:W2:Y:S01]  /*09e0*/  LDS R19, [R19] ;  /* 0x0000000013137984 */ /* 0x000ea20000000800 */
[--C-:B------:R-:W-:Y:S01]  /*09f0*/  IMAD.WIDE.U32 R8, R14, 0x4, R6.reuse ;  /* 0x000000040e087825 */ /* 0x100fe200078e0006 */
[----:B------:R-:W-:Y:S02]  /*0a00*/  LEA R14, R3, R14, 0x2 ;  /* 0x0000000e030e7211 */ /* 0x000fe400078e10ff */
[----:B------:R-:W4:Y:S01]  /*0a10*/  LDS R21, [R20] ;  /* 0x0000000014157984 */ /* 0x000f220000000800 */
[--C-:B0-----:R-:W-:Y:S01]  /*0a20*/  IMAD.WIDE.U32 R10, R15, 0x4, R6.reuse ;  /* 0x000000040f0a7825 */ /* 0x101fe200078e0006 */
[C---:B-1----:R-:W-:Y:S02]  /*0a30*/  LEA R18, R3.reuse, R18, 0x4 ;  /* 0x0000001203127211 */ /* 0x042fe400078e20ff */
[----:B------:R-:W0:Y:S01]  /*0a40*/  LDS R23, [R22] ;  /* 0x0000000016177984 */ /* 0x000e220000000800 */
[----:B------:R-:W-:Y:S01]  /*0a50*/  IMAD.WIDE.U32 R12, R16, 0x4, R6 ;  /* 0x00000004100c7825 */ /* 0x000fe200078e0006 */
[----:B------:R-:W-:-:S03]  /*0a60*/  LEA R16, R3, R16, 0x2 ;  /* 0x0000001003107211 */ /* 0x000fc600078e10ff */
[C---:B------:R-:W-:Y:S02]  /*0a70*/  IMAD R0, R3.reuse, 0x4, R0 ;  /* 0x0000000403007824 */ /* 0x040fe400078e0200 */
[C---:B------:R-:W-:Y:S02]  /*0a80*/  IMAD R15, R3.reuse, 0x4, R15 ;  /* 0x00000004030f7824 */ /* 0x040fe400078e020f */
[----:B------:R-:W-:Y:S01]  /*0a90*/  IMAD R2, R3, 0x4, R2 ;  /* 0x0000000403027824 */ /* 0x000fe200078e0202 */
[----:B------:R-:W-:Y:S01]  /*0aa0*/  ISETP.GE.U32.AND P0, PT, R0, 0x100, PT ;  /* 0x000001000000780c */ /* 0x000fe20003f06070 */
[----:B---3--:R1:W-:Y:S04]  /*0ab0*/  STG.E desc[UR6][R4.64], R17 ;  /* 0x0000001104007986 */ /* 0x0083e8000c101906 */
[----:B--2---:R1:W-:Y:S04]  /*0ac0*/  STG.E desc[UR6][R8.64], R19 ;  /* 0x0000001308007986 */ /* 0x0043e8000c101906 */
[----:B----4-:R1:W-:Y:S04]  /*0ad0*/  STG.E desc[UR6][R10.64], R21 ;  /* 0x000000150a007986 */ /* 0x0103e8000c101906 */
[----:B0-----:R1:W-:Y:S01]  /*0ae0*/  STG.E desc[UR6][R12.64], R23 ;  /* 0x000000170c007986 */ /* 0x0013e2000c101906 */
[----:B------:R-:W-:Y:S05]  /*0af0*/  @!P0 BRA `(.L_x_19) ;  /* 0xfffffffc00a48947 */ /* 0x000fea000383ffff */
[----:B------:R-:W-:Y:S05]  /*0b00*/  EXIT ;  /* 0x000000000000794d */ /* 0x000fea0003800000 */
.L_x_20:
        /* <DEDUP_REMOVED lines=15> */
.L_x_180:


//--------------------- .text._Z16oddEvenLocalSortPfj --------------------------
	.section	.text._Z16oddEvenLocalSortPfj,"ax",@progbits
	.align	128
        .global         _Z16oddEvenLocalSortPfj
        .type           _Z16oddEvenLocalSortPfj,@function
        .size           _Z16oddEvenLocalSortPfj,(.L_x_181 - _Z16oddEvenLocalSortPfj)
        .other          _Z16oddEvenLocalSortPfj,@"STO_CUDA_ENTRY STV_DEFAULT"
_Z16oddEvenLocalSortPfj:
.text._Z16oddEvenLocalSortPfj:
[----:B------:R-:W-:Y:S01]  /*0000*/  LDC R1, c[0x0][0x37c] ;  /* 0x0000df00ff017b82 */ /* 0x000fe20000000800 */
[----:B------:R-:W0:Y:S07]  /*0010*/  S2R R4, SR_TID.X ;  /* 0x0000000000047919 */ /* 0x000e2e0000002100 */
[----:B------:R-:W0:Y:S01]  /*0020*/  S2UR UR4, SR_CTAID.X ;  /* 0x00000000000479c3 */ /* 0x000e220000002500 */
[----:B------:R-:W1:Y:S01]  /*0030*/  LDCU UR5, c[0x0][0x388] ;  /* 0x00007100ff0577ac */ /* 0x000e620008000800 */
[----:B------:R-:W-:Y:S01]  /*0040*/  IMAD.MOV.U32 R0, RZ, RZ, 0x7f7fffff ;  /* 0x7f7fffffff007424 */ /* 0x000fe200078e00ff */
[----:B------:R-:W2:Y:S05]  /*0050*/  LDCU.64 UR6, c[0x0][0x358] ;  /* 0x00006b00ff0677ac */ /* 0x000eaa0008000a00 */
[----:B------:R-:W0:Y:S08]  /*0060*/  LDC R5, c[0x0][0x360] ;  /* 0x0000d800ff057b82 */ /* 0x000e300000000800 */
[----:B------:R-:W3:Y:S01]  /*0070*/  LDC.64 R2, c[0x0][0x380] ;  /* 0x0000e000ff027b82 */ /* 0x000ee20000000a00 */
[----:B0-----:R-:W-:-:S05]  /*0080*/  IMAD R5, R5, UR4, R4 ;  /* 0x0000000405057c24 */ /* 0x001fca000f8e0204 */
[C---:B-1----:R-:W-:Y:S01]  /*0090*/  ISETP.GE.U32.AND P0, PT, R5.reuse, UR5, PT ;  /* 0x0000000505007c0c */ /* 0x042fe2000bf06070 */
[----:B---3--:R-:W-:-:S12]  /*00a0*/  IMAD.WIDE.U32 R2, R5, 0x4, R2 ;  /* 0x0000000405027825 */ /* 0x008fd800078e0002 */
[----:B--2---:R-:W2:Y:S01]  /*00b0*/  @!P0 LDG.E R0, desc[UR6][R2.64] ;  /* 0x0000000602008981 */ /* 0x004ea2000c1e1900 */
[----:B------:R-:W0:Y:S01]  /*00c0*/  S2UR UR5, SR_CgaCtaId ;  /* 0x00000000000579c3 */ /* 0x000e220000008800 */
[----:B------:R-:W-:Y:S01]  /*00d0*/  UMOV UR4, 0x400 ;  /* 0x0000040000047882 */ /* 0x000fe20000000000 */
[----:B------:R-:W-:Y:S01]  /*00e0*/  ISETP.GE.U32.AND P0, PT, R4, 0x1ff, PT ;  /* 0x000001ff0400780c */ /* 0x000fe20003f06070 */
[----:B0-----:R-:W-:-:S06]  /*00f0*/  ULEA UR4, UR5, UR4, 0x18 ;  /* 0x0000000405047291 */ /* 0x001fcc000f8ec0ff */
[C---:B------:R-:W-:Y:S01]  /*0100*/  LEA R7, R4.reuse, UR4, 0x2 ;  /* 0x0000000404077c11 */ /* 0x040fe2000f8e10ff */
[----:B------:R-:W-:Y:S01]  /*0110*/  UMOV UR4, URZ ;  /* 0x000000ff00047c82 */ /* 0x000fe20008000000 */
[----:B------:R-:W-:-:S04]  /*0120*/  LOP3.LUT R4, R4, 0x1, RZ, 0xc0, !PT ;  /* 0x0000000104047812 */ /* 0x000fc800078ec0ff */
[C---:B------:R-:W-:Y:S02]  /*0130*/  ISETP.NE.U32.AND P1, PT, R4.reuse, 0x1, !P0 ;  /* 0x000000010400780c */ /* 0x040fe40004725070 */
[----:B------:R-:W-:Y:S01]  /*0140*/  ISETP.EQ.U32.AND P0, PT, R4, 0x1, !P0 ;  /* 0x000000010400780c */ /* 0x000fe20004702070 */
[----:B--2---:R0:W-:Y:S01]  /*0150*/  STS [R7], R0 ;  /* 0x0000000007007388 */ /* 0x0041e20000000800 */
[----:B------:R-:W-:Y:S11]  /*0160*/  BAR.SYNC.DEFER_BLOCKING 0x0 ;  /* 0x0000000000007b1d */ /* 0x000ff60000010000 */
.L_x_37:
[----:B------:R-:W-:Y:S04]  /*0170*/  BSSY.RECONVERGENT B0, `(.L_x_21) ;  /* 0x0000007000007945 */ /* 0x000fe80003800200 */
[----:B01234-:R-:W-:Y:S05]  /*0180*/  @!P1 BRA `(.L_x_22) ;  /* 0x0000000000149947 */ /* 0x01ffea0003800000 */
[----:B0-----:R-:W-:Y:S04]  /*0190*/  LDS R0, [R7] ;  /* 0x0000000007007984 */ /* 0x001fe80000000800 */
[----:B------:R-:W0:Y:S02]  /*01a0*/  LDS R4, [R7+0x4] ;  /* 0x0000040007047984 */ /* 0x000e240000000800 */
[----:B0-----:R-:W-:-:S13]  /*01b0*/  FSETP.GT.AND P2, PT, R0, R4, PT ;  /* 0x000000040000720b */ /* 0x001fda0003f44000 */
[----:B------:R1:W-:Y:S04]  /*01c0*/  @P2 STS [R7], R4 ;  /* 0x0000000407002388 */ /* 0x0003e80000000800 */
[----:B------:R1:W-:Y:S02]  /*01d0*/  @P2 STS [R7+0x4], R0 ;  /* 0x0000040007002388 */ /* 0x0003e40000000800 */
.L_x_22:
[----:B------:R-:W-:Y:S05]  /*01e0*/  BSYNC.RECONVERGENT B0 ;  /* 0x0000000000007941 */ /* 0x000fea0003800200 */
.L_x_21:
[----:B------:R-:W-:Y:S06]  /*01f0*/  BAR.SYNC.DEFER_BLOCKING 0x0 ;  /* 0x0000000000007b1d */ /* 0x000fec0000010000 */
[----:B------:R-:W-:Y:S04]  /*0200*/  BSSY.RECONVERGENT B0, `(.L_x_23) ;  /* 0x0000007000007945 */ /* 0x000fe80003800200 */
[----:B------:R-:W-:Y:S05]  /*0210*/  @!P0 BRA `(.L_x_24) ;  /* 0x0000000000148947 */ /* 0x000fea0003800000 */
[----:B01----:R-:W-:Y:S04]  /*0220*/  LDS R0, [R7] ;  /* 0x0000000007007984 */ /* 0x003fe80000000800 */
[----:B------:R-:W0:Y:S02]  /*0230*/  LDS R4, [R7+0x4] ;  /* 0x0000040007047984 */ /* 0x000e240000000800 */
[----:B0-----:R-:W-:-:S13]  /*0240*/  FSETP.GT.AND P2, PT, R0, R4, PT ;  /* 0x000000040000720b */ /* 0x001fda0003f44000 */
[----:B------:R2:W-:Y:S04]  /*0250*/  @P2 STS [R7], R4 ;  /* 0x0000000407002388 */ /* 0x0005e80000000800 */
[----:B------:R2:W-:Y:S02]  /*0260*/  @P2 STS [R7+0x4], R0 ;  /* 0x0000040007002388 */ /* 0x0005e40000000800 */
.L_x_24:
[----:B------:R-:W-:Y:S05]  /*0270*/  BSYNC.RECONVERGENT B0 ;  /* 0x0000000000007941 */ /* 0x000fea0003800200 */
.L_x_23:
[----:B------:R-:W-:Y:S06]  /*0280*/  BAR.SYNC.DEFER_BLOCKING 0x0 ;  /* 0x0000000000007b1d */ /* 0x000fec0000010000 */
[----:B------:R-:W-:Y:S04]  /*0290*/  BSSY.RECONVERGENT B0, `(.L_x_25) ;  /* 0x0000007000007945 */ /* 0x000fe80003800200 */
[----:B------:R-:W-:Y:S05]  /*02a0*/  @!P1 BRA `(.L_x_26) ;  /* 0x0000000000149947 */ /* 0x000fea0003800000 */
[----:B012---:R-:W-:Y:S04]  /*02b0*/  LDS R0, [R7] ;  /* 0x0000000007007984 */ /* 0x007fe80000000800 */
[----:B------:R-:W0:Y:S02]  /*02c0*/  LDS R4, [R7+0x4] ;  /* 0x0000040007047984 */ /* 0x000e240000000800 */
[----:B0-----:R-:W-:-:S13]  /*02d0*/  FSETP.GT.AND P2, PT, R0, R4, PT ;  /* 0x000000040000720b */ /* 0x001fda0003f44000 */
[----:B------:R3:W-:Y:S04]  /*02e0*/  @P2 STS [R7], R4 ;  /* 0x0000000407002388 */ /* 0x0007e80000000800 */
[----:B------:R3:W-:Y:S02]  /*02f0*/  @P2 STS [R7+0x4], R0 ;  /* 0x0000040007002388 */ /* 0x0007e40000000800 */
.L_x_26:
[----:B------:R-:W-:Y:S05]  /*0300*/  BSYNC.RECONVERGENT B0 ;  /* 0x0000000000007941 */ /* 0x000fea0003800200 */
.L_x_25:
[----:B------:R-:W-:Y:S06]  /*0310*/  BAR.SYNC.DEFER_BLOCKING 0x0 ;  /* 0x0000000000007b1d */ /* 0x000fec0000010000 */
[----:B------:R-:W-:Y:S04]  /*0320*/  BSSY.RECONVERGENT B0, `(.L_x_27) ;  /* 0x0000007000007945 */ /* 0x000fe80003800200 */
[----:B------:R-:W-:Y:S05]  /*0330*/  @!P0 BRA `(.L_x_28) ;  /* 0x0000000000148947 */ /* 0x000fea0003800000 */
[----:B0123--:R-:W-:Y:S04]  /*0340*/  LDS R0, [R7] ;  /* 0x0000000007007984 */ /* 0x00ffe80000000800 */
[----:B------:R-:W0:Y:S02]  /*0350*/  LDS R4, [R7+0x4] ;  /* 0x0000040007047984 */ /* 0x000e240000000800 */
[----:B0-----:R-:W-:-:S13]  /*0360*/  FSETP.GT.AND P2, PT, R0, R4, PT ;  /* 0x000000040000720b */ /* 0x001fda0003f44000 */
[----:B------:R4:W-:Y:S04]  /*0370*/  @P2 STS [R7], R4 ;  /* 0x0000000407002388 */ /* 0x0009e80000000800 */
[----:B------:R4:W-:Y:S02]  /*0380*/  @P2 STS [R7+0x4], R0 ;  /* 0x0000040007002388 */ /* 0x0009e40000000800 */
.L_x_28:
[----:B------:R-:W-:Y:S05]  /*0390*/  BSYNC.RECONVERGENT B0 ;  /* 0x0000000000007941 */ /* 0x000fea0003800200 */
.L_x_27:
[----:B------:R-:W-:Y:S06]  /*03a0*/  BAR.SYNC.DEFER_BLOCKING 0x0 ;  /* 0x0000000000007b1d */ /* 0x000fec0000010000 */
[----:B------:R-:W-:Y:S04]  /*03b0*/  BSSY.RECONVERGENT B0, `(.L_x_29) ;  /* 0x0000007000007945 */ /* 0x000fe80003800200 */
[----:B------:R-:W-:Y:S05]  /*03c0*/  @!P1 BRA `(.L_x_30) ;  /* 0x0000000000149947 */ /* 0x000fea0003800000 */
[----:B01234-:R-:W-:Y:S04]  /*03d0*/  LDS R0, [R7] ;  /* 0x0000000007007984 */ /* 0x01ffe80000000800 */
[----:B------:R-:W0:Y:S02]  /*03e0*/  LDS R4, [R7+0x4] ;  /* 0x0000040007047984 */ /* 0x000e240000000800 */
[----:B0-----:R-:W-:-:S13]  /*03f0*/  FSETP.GT.AND P2, PT, R0, R4, PT ;  /* 0x000000040000720b */ /* 0x001fda0003f44000 */
[----:B------:R0:W-:Y:S04]  /*0400*/  @P2 STS [R7], R4 ;  /* 0x0000000407002388 */ /* 0x0001e80000000800 */
[----:B------:R0:W-:Y:S02]  /*0410*/  @P2 STS [R7+0x4], R0 ;  /* 0x0000040007002388 */ /* 0x0001e40000000800 */
.L_x_30:
[----:B------:R-:W-:Y:S05]  /*0420*/  BSYNC.RECONVERGENT B0 ;  /* 0x0000000000007941 */ /* 0x000fea0003800200 */
.L_x_29:
        /* <DEDUP_REMOVED lines=8> */
.L_x_32:
[----:B------:R-:W-:Y:S05]  /*04b0*/  BSYNC.RECONVERGENT B0 ;  /* 0x0000000000007941 */ /* 0x000fea0003800200 */
.L_x_31:
        /* <DEDUP_REMOVED lines=8> */
.L_x_34:
[----:B------:R-:W-:Y:S05]  /*0540*/  BSYNC.RECONVERGENT B0 ;  /* 0x0000000000007941 */ /* 0x000fea0003800200 */
.L_x_33:
[----:B------:R-:W-:Y:S01]  /*0550*/  UIADD3 UR4, UPT, UPT, UR4, 0x8, URZ ;  /* 0x0000000804047890 */ /* 0x000fe2000fffe0ff */
[----:B------:R-:W-:Y:S03]  /*0560*/  BAR.SYNC.DEFER_BLOCKING 0x0 ;  /* 0x0000000000007b1d */ /* 0x000fe60000010000 */
[----:B------:R-:W-:-:S03]  /*0570*/  UISETP.NE.AND UP0, UPT, UR4, 0x200, UPT ;  /* 0x000002000400788c */ /* 0x000fc6000bf05270 */
[----:B------:R-:W-:Y:S04]  /*0580*/  BSSY.RECONVERGENT B0, `(.L_x_35) ;  /* 0x0000007000007945 */ /* 0x000fe80003800200 */
[----:B------:R-:W-:Y:S05]  /*0590*/  @!P0 BRA `(.L_x_36) ;  /* 0x0000000000148947 */ /* 0x000fea0003800000 */
[----:B01234-:R-:W-:Y:S04]  /*05a0*/  LDS R0, [R7] ;  /* 0x0000000007007984 */ /* 0x01ffe80000000800 */
[----:B------:R-:W0:Y:S02]  /*05b0*/  LDS R4, [R7+0x4] ;  /* 0x0000040007047984 */ /* 0x000e240000000800 */
[----:B0-----:R-:W-:-:S13]  /*05c0*/  FSETP.GT.AND P2, PT, R0, R4, PT ;  /* 0x000000040000720b */ /* 0x001fda0003f44000 */
[----:B------:R0:W-:Y:S04]  /*05d0*/  @P2 STS [R7], R4 ;  /* 0x0000000407002388 */ /* 0x0001e80000000800 */
[----:B------:R0:W-:Y:S02]  /*05e0*/  @P2 STS [R7+0x4], R0 ;  /* 0x0000040007002388 */ /* 0x0001e40000000800 */
.L_x_36:
[----:B------:R-:W-:Y:S05]  /*05f0*/  BSYNC.RECONVERGENT B0 ;  /* 0x0000000000007941 */ /* 0x000fea0003800200 */
.L_x_35:
[----:B------:R-:W-:Y:S06]  /*0600*/  BAR.SYNC.DEFER_BLOCKING 0x0 ;  /* 0x0000000000007b1d */ /* 0x000fec0000010000 */
[----:B------:R-:W-:Y:S05]  /*0610*/  BRA.U UP0, `(.L_x_37) ;  /* 0xfffffff900d47547 */ /* 0x000fea000b83ffff */
[----:B------:R-:W5:Y:S02]  /*0620*/  LDCU UR5, c[0x0][0x388] ;  /* 0x00007100ff0577ac */ /* 0x000f640008000800 */
[----:B-----5:R-:W-:-:S13]  /*0630*/  ISETP.GE.U32.AND P0, PT, R5, UR5, PT ;  /* 0x0000000505007c0c */ /* 0x020fda000bf06070 */
[----:B------:R-:W-:Y:S05]  /*0640*/  @P0 EXIT ;  /* 0x000000000000094d */ /* 0x000fea0003800000 */
[----:B01234-:R-:W0:Y:S04]  /*0650*/  LDS R7, [R7] ;  /* 0x0000000007077984 */ /* 0x01fe280000000800 */
[----:B0-----:R-:W-:Y:S01]  /*0660*/  STG.E desc[UR6][R2.64], R7 ;  /* 0x0000000702007986 */ /* 0x001fe2000c101906 */
[----:B------:R-:W-:Y:S05]  /*0670*/  EXIT ;  /* 0x000000000000794d */ /* 0x000fea0003800000 */
.L_x_38:
        /* <DEDUP_REMOVED lines=16> */
.L_x_181:


//--------------------- .text._Z20oddEvenCompareGlobalPfji --------------------------
	.section	.text._Z20oddEvenCompareGlobalPfji,"ax",@progbits
	.align	128
        .global         _Z20oddEvenCompareGlobalPfji
        .type           _Z20oddEvenCompareGlobalPfji,@function
        .size           _Z20oddEvenCompareGlobalPfji,(.L_x_182 - _Z20oddEvenCompareGlobalPfji)
        .other          _Z20oddEvenCompareGlobalPfji,@"STO_CUDA_ENTRY STV_DEFAULT"
_Z20oddEvenCompareGlobalPfji:
.text._Z20oddEvenCompareGlobalPfji:
[----:B------:R-:W-:Y:S01]  /*0000*/  LDC R1, c[0x0][0x37c] ;  /* 0x0000df00ff017b82 */ /* 0x000fe20000000800 */
[----:B------:R-:W0:Y:S07]  /*0010*/  S2R R3, SR_TID.X ;  /* 0x0000000000037919 */ /* 0x000e2e0000002100 */
[----:B------:R-:W0:Y:S01]  /*0020*/  S2UR UR5, SR_CTAID.X ;  /* 0x00000000000579c3 */ /* 0x000e220000002500 */
[----:B------:R-:W1:Y:S07]  /*0030*/  LDCU.64 UR6, c[0x0][0x388] ;  /* 0x00007100ff0677ac */ /* 0x000e6e0008000a00 */
[----:B------:R-:W0:Y:S01]  /*0040*/  LDC R0, c[0x0][0x360] ;  /* 0x0000d800ff007b82 */ /* 0x000e220000000800 */
[----:B-1----:R-:W-:Y:S01]  /*0050*/  ULOP3.LUT UR4, UR7, 0x1, URZ, 0xc0, !UPT ;  /* 0x0000000107047892 */ /* 0x002fe2000f8ec0ff */
[----:B0-----:R-:W-:-:S05]  /*0060*/  IMAD R0, R0, UR5, R3 ;  /* 0x0000000500007c24 */ /* 0x001fca000f8e0203 */
[----:B------:R-:W-:-:S04]  /*0070*/  LEA R3, R0, UR4, 0x1 ;  /* 0x0000000400037c11 */ /* 0x000fc8000f8e08ff */
[----:B------:R-:W-:-:S04]  /*0080*/  IADD3 R7, PT, PT, R3, 0x1, RZ ;  /* 0x0000000103077810 */ /* 0x000fc80007ffe0ff */
[----:B------:R-:W-:-:S13]  /*0090*/  ISETP.GE.U32.AND P0, PT, R7, UR6, PT ;  /* 0x0000000607007c0c */ /* 0x000fda000bf06070 */
[----:B------:R-:W-:Y:S05]  /*00a0*/  @P0 EXIT ;  /* 0x000000000000094d */ /* 0x000fea0003800000 */
[----:B------:R-:W0:Y:S01]  /*00b0*/  LDC.64 R4, c[0x0][0x380] ;  /* 0x0000e000ff047b82 */ /* 0x000e220000000a00 */
[----:B------:R-:W1:Y:S01]  /*00c0*/  LDCU.64 UR4, c[0x0][0x358] ;  /* 0x00006b00ff0477ac */ /* 0x000e620008000a00 */
[----:B0-----:R-:W-:-:S04]  /*00d0*/  IMAD.WIDE.U32 R2, R3, 0x4, R4 ;  /* 0x0000000403027825 */ /* 0x001fc800078e0004 */
[----:B------:R-:W-:Y:S02]  /*00e0*/  IMAD.WIDE.U32 R4, R7, 0x4, R4 ;  /* 0x0000000407047825 */ /* 0x000fe400078e0004 */
[----:B-1----:R-:W2:Y:S04]  /*00f0*/  LDG.E R7, desc[UR4][R2.64] ;  /* 0x0000000402077981 */ /* 0x002ea8000c1e1900 */
[----:B------:R-:W2:Y:S02]  /*0100*/  LDG.E R0, desc[UR4][R4.64] ;  /* 0x0000000404007981 */ /* 0x000ea4000c1e1900 */
[----:B--2---:R-:W-:-:S13]  /*0110*/  FSETP.GT.AND P0, PT, R7, R0, PT ;  /* 0x000000000700720b */ /* 0x004fda0003f04000 */
[----:B------:R-:W-:Y:S05]  /*0120*/  @!P0 EXIT ;  /* 0x000000000000894d */ /* 0x000fea0003800000 */
[----:B------:R-:W-:Y:S04]  /*0130*/  STG.E desc[UR4][R2.64], R0 ;  /* 0x0000000002007986 */ /* 0x000fe8000c101904 */
[----:B------:R-:W-:Y:S01]  /*0140*/  STG.E desc[UR4][R4.64], R7 ;  /* 0x0000000704007986 */ /* 0x000fe2000c101904 */
[----:B------:R-:W-:Y:S05]  /*0150*/  EXIT ;  /* 0x000000000000794d */ /* 0x000fea0003800000 */
.L_x_39:
        /* <DEDUP_REMOVED lines=10> */
.L_x_182:


//--------------------- .text._Z11mergeKernelPKfjS0_jPf --------------------------
	.section	.text._Z11mergeKernelPKfjS0_jPf,"ax",@progbits
	.align	128
        .global         _Z11mergeKernelPKfjS0_jPf
        .type           _Z11mergeKernelPKfjS0_jPf,@function
        .size           _Z11mergeKernelPKfjS0_jPf,(.L_x_183 - _Z11mergeKernelPKfjS0_jPf)
        .other          _Z11mergeKernelPKfjS0_jPf,@"STO_CUDA_ENTRY STV_DEFAULT"
_Z11mergeKernelPKfjS0_jPf:
.text._Z11mergeKernelPKfjS0_jPf:
[----:B------:R-:W-:Y:S08]  /*0000*/  LDC R1, c[0x0][0x37c] ;  /* 0x0000df00ff017b82 */ /* 0x000ff00000000800 */
[----:B------:R-:W0:Y:S01]  /*0010*/  LDC R7, c[0x0][0x360] ;  /* 0x0000d800ff077b82 */ /* 0x000e220000000800 */
[----:B------:R-:W1:Y:S01]  /*0020*/  LDCU UR4, c[0x0][0x398] ;  /* 0x00007300ff0477ac */ /* 0x000e620008000800 */
[----:B------:R-:W2:Y:S06]  /*0030*/  LDCU UR5, c[0x0][0x388] ;  /* 0x00007100ff0577ac */ /* 0x000eac0008000800 */
[----:B------:R-:W0:Y:S01]  /*0040*/  LDC R0, c[0x0][0x370] ;  /* 0x0000dc00ff007b82 */ /* 0x000e220000000800 */
[----:B-1----:R-:W-:-:S07]  /*0050*/  MOV R11, UR4 ;  /* 0x00000004000b7c02 */ /* 0x002fce0008000f00 */
[----:B------:R-:W1:Y:S01]  /*0060*/  S2UR UR4, SR_CTAID.X ;  /* 0x00000000000479c3 */ /* 0x000e620000002500 */
[----:B--2---:R-:W-:-:S04]  /*0070*/  IMAD.U32 R9, RZ, RZ, UR5 ;  /* 0x00000005ff097e24 */ /* 0x004fc8000f8e00ff */
[----:B------:R-:W-:Y:S02]  /*0080*/  IMAD.IADD R4, R11, 0x1, R9 ;  /* 0x000000010b047824 */ /* 0x000fe400078e0209 */
[----:B0-----:R-:W-:-:S04]  /*0090*/  IMAD R5, R7, R0, RZ ;  /* 0x0000000007057224 */ /* 0x001fc800078e02ff */
[----:B------:R-:W0:Y:S01]  /*00a0*/  I2F.U32.RP R0, R5 ;  /* 0x0000000500007306 */ /* 0x000e220000209000 */
[----:B------:R-:W-:Y:S01]  /*00b0*/  IMAD.MOV R13, RZ, RZ, -R5 ;  /* 0x000000ffff0d7224 */ /* 0x000fe200078e0a05 */
[----:B------:R-:W-:-:S06]  /*00c0*/  ISETP.NE.U32.AND P2, PT, R5, RZ, PT ;  /* 0x000000ff0500720c */ /* 0x000fcc0003f45070 */
[----:B0-----:R-:W0:Y:S02]  /*00d0*/  MUFU.RCP R0, R0 ;  /* 0x0000000000007308 */ /* 0x001e240000001000 */
[----:B0-----:R-:W-:Y:S01]  /*00e0*/  VIADD R2, R0, 0xffffffe ;  /* 0x0ffffffe00027836 */ /* 0x001fe20000000000 */
[----:B------:R-:W-:-:S05]  /*00f0*/  IADD3 R0, PT, PT, R5, -0x1, R4 ;  /* 0xffffffff05007810 */ /* 0x000fca0007ffe004 */
[----:B------:R0:W2:Y:S02]  /*0100*/  F2I.FTZ.U32.TRUNC.NTZ R3, R2 ;  /* 0x0000000200037305 */ /* 0x0000a4000021f000 */
[----:B0-----:R-:W-:Y:S02]  /*0110*/  HFMA2 R2, -RZ, RZ, 0, 0 ;  /* 0x00000000ff027431 */ /* 0x001fe400000001ff */
[----:B--2---:R-:W-:-:S04]  /*0120*/  IMAD R13, R13, R3, RZ ;  /* 0x000000030d0d7224 */ /* 0x004fc800078e02ff */
[----:B------:R-:W-:-:S06]  /*0130*/  IMAD.HI.U32 R3, R3, R13, R2 ;  /* 0x0000000d03037227 */ /* 0x000fcc00078e0002 */
[----:B------:R-:W-:-:S04]  /*0140*/  IMAD.HI.U32 R3, R3, R0, RZ ;  /* 0x0000000003037227 */ /* 0x000fc800078e00ff */
[----:B------:R-:W-:-:S04]  /*0150*/  IMAD.MOV R2, RZ, RZ, -R3 ;  /* 0x000000ffff027224 */ /* 0x000fc800078e0a03 */
[----:B------:R-:W-:Y:S02]  /*0160*/  IMAD R0, R5, R2, R0 ;  /* 0x0000000205007224 */ /* 0x000fe400078e0200 */
[----:B------:R-:W1:Y:S03]  /*0170*/  S2R R2, SR_TID.X ;  /* 0x0000000000027919 */ /* 0x000e660000002100 */
[----:B------:R-:W-:-:S13]  /*0180*/  ISETP.GE.U32.AND P0, PT, R0, R5, PT ;  /* 0x000000050000720c */ /* 0x000fda0003f06070 */
[----:B------:R-:W-:Y:S01]  /*0190*/  @P0 IMAD.IADD R0, R0, 0x1, -R5 ;  /* 0x0000000100000824 */ /* 0x000fe200078e0a05 */
[----:B------:R-:W-:-:S04]  /*01a0*/  @P0 IADD3 R3, PT, PT, R3, 0x1, RZ ;  /* 0x0000000103030810 */ /* 0x000fc80007ffe0ff */
[----:B------:R-:W-:Y:S01]  /*01b0*/  ISETP.GE.U32.AND P1, PT, R0, R5, PT ;  /* 0x000000050000720c */ /* 0x000fe20003f26070 */
[----:B-1----:R-:W-:-:S12]  /*01c0*/  IMAD R0, R7, UR4, R2 ;  /* 0x0000000407007c24 */ /* 0x002fd8000f8e0202 */
[----:B------:R-:W-:Y:S01]  /*01d0*/  @P1 VIADD R3, R3, 0x1 ;  /* 0x0000000103031836 */ /* 0x000fe20000000000 */
[----:B------:R-:W-:-:S05]  /*01e0*/  @!P2 LOP3.LUT R3, RZ, R5, RZ, 0x33, !PT ;  /* 0x00000005ff03a212 */ /* 0x000fca00078e33ff */
[----:B------:R-:W-:-:S05]  /*01f0*/  IMAD R0, R0, R3, RZ ;  /* 0x0000000300007224 */ /* 0x000fca00078e02ff */
[----:B------:R-:W-:-:S04]  /*0200*/  VIADDMNMX.U32 R2, R0, R3, R4, PT ;  /* 0x0000000300027246 */ /* 0x000fc80003800004 */
[----:B------:R-:W-:-:S13]  /*0210*/  ISETP.GE.U32.AND P0, PT, R0, R2, PT ;  /* 0x000000020000720c */ /* 0x000fda0003f06070 */
[----:B------:R-:W-:Y:S05]  /*0220*/  @P0 EXIT ;  /* 0x000000000000094d */ /* 0x000fea0003800000 */
[C---:B------:R-:W-:Y:S01]  /*0230*/  VIMNMX.U32 R4, PT, PT, R0.reuse, R11, !PT ;  /* 0x0000000b00047248 */ /* 0x040fe20007fe0000 */
[----:B------:R-:W0:Y:S01]  /*0240*/  LDCU.64 UR4, c[0x0][0x358] ;  /* 0x00006b00ff0477ac */ /* 0x000e220008000a00 */
[----:B------:R-:W-:Y:S01]  /*0250*/  VIMNMX.U32 R8, PT, PT, R0, R9, PT ;  /* 0x0000000900087248 */ /* 0x000fe20003fe0000 */
[----:B------:R-:W-:Y:S02]  /*0260*/  BSSY.RECONVERGENT B0, `(.L_x_40) ;  /* 0x000001c000007945 */ /* 0x000fe40003800200 */
[----:B------:R-:W-:-:S05]  /*0270*/  IMAD.IADD R3, R4, 0x1, -R11 ;  /* 0x0000000104037824 */ /* 0x000fca00078e0a0b */
[----:B------:R-:W-:-:S13]  /*0280*/  ISETP.GE.U32.AND P0, PT, R3, R8, PT ;  /* 0x000000080300720c */ /* 0x000fda0003f06070 */
[----:B0-----:R-:W-:Y:S05]  /*0290*/  @P0 BRA `(.L_x_41) ;  /* 0x0000000000600947 */ /* 0x001fea0003800000 */
[----:B------:R-:W0:Y:S08]  /*02a0*/  LDC R11, c[0x0][0x398] ;  /* 0x0000e600ff0b7b82 */ /* 0x000e300000000800 */
[----:B------:R-:W1:Y:S08]  /*02b0*/  LDC R16, c[0x0][0x388] ;  /* 0x0000e200ff107b82 */ /* 0x000e700000000800 */
[----:B------:R-:W2:Y:S08]  /*02c0*/  LDC.64 R4, c[0x0][0x380] ;  /* 0x0000e000ff047b82 */ /* 0x000eb00000000a00 */
[----:B------:R-:W3:Y:S02]  /*02d0*/  LDC.64 R6, c[0x0][0x390] ;  /* 0x0000e400ff067b82 */ /* 0x000ee40000000a00 */
.L_x_44:
[----:B------:R-:W-:Y:S01]  /*02e0*/  IADD3 R9, PT, PT, R3, R8, RZ ;  /* 0x0000000803097210 */ /* 0x000fe20007ffe0ff */
[----:B------:R-:W-:Y:S01]  /*02f0*/  IMAD.MOV.U32 R10, RZ, RZ, R8 ;  /* 0x000000ffff0a7224 */ /* 0x000fe200078e0008 */
[----:B------:R-:W-:Y:S02]  /*0300*/  BSSY.RECONVERGENT B1, `(.L_x_42) ;  /* 0x000000f000017945 */ /* 0x000fe40003800200 */
[----:B------:R-:W-:-:S04]  /*0310*/  SHF.R.U32.HI R8, RZ, 0x1, R9 ;  /* 0x00000001ff087819 */ /* 0x000fc80000011609 */
[----:B------:R-:W-:-:S05]  /*0320*/  LOP3.LUT R9, RZ, R8, RZ, 0x33, !PT ;  /* 0x00000008ff097212 */ /* 0x000fca00078e33ff */
[----:B------:R-:W-:Y:S01]  /*0330*/  IMAD.IADD R14, R0, 0x1, R9 ;  /* 0x00000001000e7824 */ /* 0x000fe200078e0209 */
[----:B-1----:R-:W-:-:S04]  /*0340*/  MOV R9, R16 ;  /* 0x0000001000097202 */ /* 0x002fc80000000f00 */
[----:B0-----:R-:W-:-:S04]  /*0350*/  ISETP.GE.U32.AND P0, PT, R14, R11, PT ;  /* 0x0000000b0e00720c */ /* 0x001fc80003f06070 */
[----:B------:R-:W-:-:S13]  /*0360*/  ISETP.GE.U32.OR P0, PT, R8, R9, P0 ;  /* 0x000000090800720c */ /* 0x000fda0000706470 */
[----:B------:R-:W-:Y:S05]  /*0370*/  @P0 BRA `(.L_x_43) ;  /* 0x00000000001c0947 */ /* 0x000fea0003800000 */
[----:B---3--:R-:W-:-:S04]  /*0380*/  IMAD.WIDE.U32 R14, R14, 0x4, R6 ;  /* 0x000000040e0e7825 */ /* 0x008fc800078e0006 */
[----:B--2---:R-:W-:Y:S02]  /*0390*/  IMAD.WIDE.U32 R12, R8, 0x4, R4 ;  /* 0x00000004080c7825 */ /* 0x004fe400078e0004 */
[----:B------:R-:W2:Y:S04]  /*03a0*/  LDG.E R15, desc[UR4][R14.64] ;  /* 0x000000040e0f7981 */ /* 0x000ea8000c1e1900 */
[----:B------:R-:W2:Y:S02]  /*03b0*/  LDG.E R12, desc[UR4][R12.64] ;  /* 0x000000040c0c7981 */ /* 0x000ea4000c1e1900 */
[----:B--2---:R-:W-:-:S13]  /*03c0*/  FSETP.GEU.AND P0, PT, R12, R15, PT ;  /* 0x0000000f0c00720b */ /* 0x004fda0003f0e000 */
[----:B------:R-:W-:Y:S02]  /*03d0*/  @!P0 VIADD R3, R8, 0x1 ;  /* 0x0000000108038836 */ /* 0x000fe40000000000 */
[----:B------:R-:W-:-:S07]  /*03e0*/  @!P0 IMAD.MOV.U32 R8, RZ, RZ, R10 ;  /* 0x000000ffff088224 */ /* 0x000fce00078e000a */
.L_x_43:
[----:B------:R-:W-:Y:S05]  /*03f0*/  BSYNC.RECONVERGENT B1 ;  /* 0x0000000000017941 */ /* 0x000fea0003800200 */
.L_x_42:
[----:B------:R-:W-:-:S13]  /*0400*/  ISETP.GE.U32.AND P0, PT, R3, R8, PT ;  /* 0x000000080300720c */ /* 0x000fda0003f06070 */
[----:B------:R-:W-:Y:S05]  /*0410*/  @!P0 BRA `(.L_x_44) ;  /* 0xfffffffc00b08947 */ /* 0x000fea000383ffff */
.L_x_41:
[----:B------:R-:W-:Y:S05]  /*0420*/  BSYNC.RECONVERGENT B0 ;  /* 0x0000000000007941 */ /* 0x000fea0003800200 */
.L_x_40:
[-C--:B--2---:R-:W-:Y:S01]  /*0430*/  VIMNMX.U32 R4, PT, PT, R2, R11.reuse, !PT ;  /* 0x0000000b02047248 */ /* 0x084fe20007fe0000 */
[----:B------:R-:W0:Y:S01]  /*0440*/  LDCU UR6, c[0x0][0x398] ;  /* 0x00007300ff0677ac */ /* 0x000e220008000800 */
[----:B------:R-:W-:Y:S01]  /*0450*/  BSSY.RECONVERGENT B0, `(.L_x_45) ;  /* 0x000001d000007945 */ /* 0x000fe20003800200 */
[----:B------:R-:W-:Y:S01]  /*0460*/  IMAD.IADD R5, R0, 0x1, -R3 ;  /* 0x0000000100057824 */ /* 0x000fe200078e0a03 */
[----:B------:R-:W-:Y:S01]  /*0470*/  IADD3 R4, PT, PT, R4, -R11, RZ ;  /* 0x8000000b04047210 */ /* 0x000fe20007ffe0ff */
[----:B------:R-:W1:Y:S01]  /*0480*/  LDCU UR7, c[0x0][0x388] ;  /* 0x00007100ff0777ac */ /* 0x000e620008000800 */
[----:B------:R-:W-:-:S04]  /*0490*/  VIMNMX.U32 R11, PT, PT, R2, R9, PT ;  /* 0x00000009020b7248 */ /* 0x000fc80003fe0000 */
[----:B------:R-:W-:-:S13]  /*04a0*/  ISETP.GE.U32.AND P0, PT, R4, R11, PT ;  /* 0x0000000b0400720c */ /* 0x000fda0003f06070 */
[----:B01----:R-:W-:Y:S05]  /*04b0*/  @P0 BRA `(.L_x_46) ;  /* 0x0000000000580947 */ /* 0x003fea0003800000 */
[----:B---3--:R-:W0:Y:S01]  /*04c0*/  LDC.64 R6, c[0x0][0x380] ;  /* 0x0000e000ff067b82 */ /* 0x008e220000000a00 */
[----:B------:R-:W-:-:S07]  /*04d0*/  IMAD.MOV.U32 R15, RZ, RZ, R11 ;  /* 0x000000ffff0f7224 */ /* 0x000fce00078e000b */
[----:B------:R-:W1:Y:S02]  /*04e0*/  LDC.64 R8, c[0x0][0x390] ;  /* 0x0000e400ff087b82 */ /* 0x000e640000000a00 */
.L_x_49:
[----:B------:R-:W-:Y:S01]  /*04f0*/  IADD3 R10, PT, PT, R4, R15, RZ ;  /* 0x0000000f040a7210 */ /* 0x000fe20007ffe0ff */
[----:B------:R-:W-:Y:S01]  /*0500*/  IMAD.MOV.U32 R14, RZ, RZ, R15 ;  /* 0x000000ffff0e7224 */ /* 0x000fe200078e000f */
[----:B------:R-:W-:Y:S02]  /*0510*/  BSSY.RECONVERGENT B1, `(.L_x_47) ;  /* 0x000000e000017945 */ /* 0x000fe40003800200 */
[----:B------:R-:W-:-:S04]  /*0520*/  SHF.R.U32.HI R15, RZ, 0x1, R10 ;  /* 0x00000001ff0f7819 */ /* 0x000fc8000001160a */
[----:B------:R-:W-:-:S05]  /*0530*/  LOP3.LUT R11, RZ, R15, RZ, 0x33, !PT ;  /* 0x0000000fff0b7212 */ /* 0x000fca00078e33ff */
[----:B------:R-:W-:-:S05]  /*0540*/  IMAD.IADD R11, R2, 0x1, R11 ;  /* 0x00000001020b7824 */ /* 0x000fca00078e020b */
[----:B------:R-:W-:-:S04]  /*0550*/  ISETP.GE.U32.AND P0, PT, R11, UR6, PT ;  /* 0x000000060b007c0c */ /* 0x000fc8000bf06070 */
[----:B------:R-:W-:-:S13]  /*0560*/  ISETP.GE.U32.OR P0, PT, R15, UR7, P0 ;  /* 0x000000070f007c0c */ /* 0x000fda0008706470 */
[----:B------:R-:W-:Y:S05]  /*0570*/  @P0 BRA `(.L_x_48) ;  /* 0x00000000001c0947 */ /* 0x000fea0003800000 */
[----:B-1----:R-:W-:-:S04]  /*0580*/  IMAD.WIDE.U32 R12, R11, 0x4, R8 ;  /* 0x000000040b0c7825 */ /* 0x002fc800078e0008 */
[----:B0-----:R-:W-:Y:S02]  /*0590*/  IMAD.WIDE.U32 R10, R15, 0x4, R6 ;  /* 0x000000040f0a7825 */ /* 0x001fe400078e0006 */
[----:B------:R-:W2:Y:S04]  /*05a0*/  LDG.E R13, desc[UR4][R12.64] ;  /* 0x000000040c0d7981 */ /* 0x000ea8000c1e1900 */
[----:B------:R-:W2:Y:S02]  /*05b0*/  LDG.E R10, desc[UR4][R10.64] ;  /* 0x000000040a0a7981 */ /* 0x000ea4000c1e1900 */
[----:B--2---:R-:W-:-:S13]  /*05c0*/  FSETP.GEU.AND P0, PT, R10, R13, PT ;  /* 0x0000000d0a00720b */ /* 0x004fda0003f0e000 */
[----:B------:R-:W-:Y:S01]  /*05d0*/  @!P0 IADD3 R4, PT, PT, R15, 0x1, RZ ;  /* 0x000000010f048810 */ /* 0x000fe20007ffe0ff */
[----:B------:R-:W-:-:S07]  /*05e0*/  @!P0 IMAD.MOV.U32 R15, RZ, RZ, R14 ;  /* 0x000000ffff0f8224 */ /* 0x000fce00078e000e */
.L_x_48:
[----:B------:R-:W-:Y:S05]  /*05f0*/  BSYNC.RECONVERGENT B1 ;  /* 0x0000000000017941 */ /* 0x000fea0003800200 */
.L_x_47:
[----:B------:R-:W-:-:S13]  /*0600*/  ISETP.GE.U32.AND P0, PT, R4, R15, PT ;  /* 0x0000000f0400720c */ /* 0x000fda0003f06070 */
[----:B------:R-:W-:Y:S05]  /*0610*/  @!P0 BRA `(.L_x_49) ;  /* 0xfffffffc00b48947 */ /* 0x000fea000383ffff */
.L_x_46:
[----:B------:R-:W-:Y:S05]  /*0620*/  BSYNC.RECONVERGENT B0 ;  /* 0x0000000000007941 */ /* 0x000fea0003800200 */
.L_x_45:
[----:B0--3--:R-:W-:Y:S01]  /*0630*/  IMAD.IADD R6, R2, 0x1, -R4 ;  /* 0x0000000102067824 */ /* 0x009fe200078e0a04 */
[----:B------:R-:W0:Y:S01]  /*0640*/  LDC.64 R10, c[0x0][0x380] ;  /* 0x0000e000ff0a7b82 */ /* 0x000e220000000a00 */
[----:B------:R-:W-:Y:S03]  /*0650*/  BSSY.RECONVERGENT B0, `(.L_x_50) ;  /* 0x0000018000007945 */ /* 0x000fe60003800200 */
[----:B------:R-:W-:-:S04]  /*0660*/  ISETP.GE.U32.AND P0, PT, R5, R6, PT ;  /* 0x000000060500720c */ /* 0x000fc80003f06070 */
[----:B------:R-:W2:Y:S01]  /*0670*/  LDC.64 R12, c[0x0][0x390] ;  /* 0x0000e400ff0c7b82 */ /* 0x000ea20000000a00 */
[----:B------:R-:W-:-:S07]  /*0680*/  ISETP.GE.U32.OR P0, PT, R3, R4, P0 ;  /* 0x000000040300720c */ /* 0x000fce0000706470 */
[----:B-1----:R-:W1:Y:S06]  /*0690*/  LDC.64 R8, c[0x0][0x3a0] ;  /* 0x0000e800ff087b82 */ /* 0x002e6c0000000a00 */
[----:B------:R-:W-:Y:S05]  /*06a0*/  @P0 BRA `(.L_x_51) ;  /* 0x0000000000480947 */ /* 0x000fea0003800000 */
.L_x_52:
[----:B0-----:R-:W-:-:S04]  /*06b0*/  IMAD.WIDE.U32 R14, R3, 0x4, R10 ;  /* 0x00000004030e7825 */ /* 0x001fc800078e000a */
[C---:B--2---:R-:W-:Y:S02]  /*06c0*/  IMAD.WIDE.U32 R16, R5.reuse, 0x4, R12 ;  /* 0x0000000405107825 */ /* 0x044fe400078e000c */
[----:B------:R-:W2:Y:S04]  /*06d0*/  LDG.E R14, desc[UR4][R14.64] ;  /* 0x000000040e0e7981 */ /* 0x000ea8000c1e1900 */
[----:B------:R-:W2:Y:S01]  /*06e0*/  LDG.E R17, desc[UR4][R16.64] ;  /* 0x0000000410117981 */ /* 0x000ea2000c1e1900 */
[----:B-1----:R-:W-:Y:S01]  /*06f0*/  IMAD.WIDE.U32 R18, R0, 0x4, R8 ;  /* 0x0000000400127825 */ /* 0x002fe200078e0008 */
[----:B------:R-:W-:-:S03]  /*0700*/  IADD3 R21, PT, PT, R5, 0x1, RZ ;  /* 0x0000000105157810 */ /* 0x000fc60007ffe0ff */
[----:B------:R-:W-:Y:S02]  /*0710*/  VIADD R7, R3, 0x1 ;  /* 0x0000000103077836 */ /* 0x000fe40000000000 */
[----:B------:R-:W-:Y:S01]  /*0720*/  VIADD R0, R0, 0x1 ;  /* 0x0000000100007836 */ /* 0x000fe20000000000 */
[----:B--2---:R-:W-:-:S04]  /*0730*/  FSETP.GTU.AND P0, PT, R14, R17, PT ;  /* 0x000000110e00720b */ /* 0x004fc80003f0c000 */
[----:B------:R-:W-:-:S05]  /*0740*/  FSEL R23, R14, R17, !P0 ;  /* 0x000000110e177208 */ /* 0x000fca0004000000 */
[----:B------:R3:W-:Y:S04]  /*0750*/  STG.E desc[UR4][R18.64], R23 ;  /* 0x0000001712007986 */ /* 0x0007e8000c101904 */
[----:B------:R-:W-:Y:S01]  /*0760*/  @!P0 IMAD.MOV R21, RZ, RZ, R5 ;  /* 0x000000ffff158224 */ /* 0x000fe200078e0205 */
[----:B------:R-:W-:-:S04]  /*0770*/  @P0 IADD3 R7, PT, PT, R3, RZ, RZ ;  /* 0x000000ff03070210 */ /* 0x000fc80007ffe0ff */
[----:B------:R-:W-:Y:S01]  /*0780*/  ISETP.GE.U32.AND P0, PT, R21, R6, PT ;  /* 0x000000061500720c */ /* 0x000fe20003f06070 */
[----:B------:R-:W-:Y:S01]  /*0790*/  IMAD.MOV.U32 R3, RZ, RZ, R7 ;  /* 0x000000ffff037224 */ /* 0x000fe200078e0007 */
[----:B------:R-:W-:Y:S02]  /*07a0*/  ISETP.LT.U32.AND P1, PT, R7, R4, PT ;  /* 0x000000040700720c */ /* 0x000fe40003f21070 */
[----:B------:R-:W-:-:S11]  /*07b0*/  MOV R5, R21 ;  /* 0x0000001500057202 */ /* 0x000fd60000000f00 */
[----:B---3--:R-:W-:Y:S05]  /*07c0*/  @!P0 BRA P1, `(.L_x_52) ;  /* 0xfffffffc00b88947 */ /* 0x008fea000083ffff */
.L_x_51:
[----:B------:R-:W-:Y:S05]  /*07d0*/  BSYNC.RECONVERGENT B0 ;  /* 0x0000000000007941 */ /* 0x000fea0003800200 */
.L_x_50:
[----:B------:R-:W-:Y:S01]  /*07e0*/  ISETP.GE.U32.AND P0, PT, R3, R4, PT ;  /* 0x000000040300720c */ /* 0x000fe20003f06070 */
[----:B------:R-:W-:-:S12]  /*07f0*/  BSSY.RECONVERGENT B0, `(.L_x_53) ;  /* 0x0000041000007945 */ /* 0x000fd80003800200 */
[----:B------:R-:W-:Y:S05]  /*0800*/  @P0 BRA `(.L_x_54) ;  /* 0x0000000000fc0947 */ /* 0x000fea0003800000 */
[--C-:B------:R-:W-:Y:S01]  /*0810*/  IMAD.IADD R7, R4, 0x1, -R3.reuse ;  /* 0x0000000104077824 */ /* 0x100fe200078e0a03 */
[----:B------:R-:W-:Y:S04]  /*0820*/  BSSY.RECONVERGENT B1, `(.L_x_55) ;  /* 0x0000019000017945 */ /* 0x000fe80003800200 */
[----:B------:R-:W-:Y:S01]  /*0830*/  LOP3.LUT P0, R14, R7, 0x3, RZ, 0xc0, !PT ;  /* 0x00000003070e7812 */ /* 0x000fe2000780c0ff */
[----:B------:R-:W-:-:S12]  /*0840*/  IMAD.MOV.U32 R7, RZ, RZ, R3 ;  /* 0x000000ffff077224 */ /* 0x000fd800078e0003 */
[----:B------:R-:W-:Y:S05]  /*0850*/  @!P0 BRA `(.L_x_56) ;  /* 0x0000000000548947 */ /* 0x000fea0003800000 */
[----:B0-----:R-:W0:Y:S01]  /*0860*/  LDC.64 R10, c[0x0][0x380] ;  /* 0x0000e000ff0a7b82 */ /* 0x001e220000000a00 */
[----:B------:R-:W-:Y:S01]  /*0870*/  BSSY.RECONVERGENT B2, `(.L_x_57) ;  /* 0x0000012000027945 */ /* 0x000fe20003800200 */
[----:B------:R-:W-:Y:S01]  /*0880*/  IMAD.MOV.U32 R15, RZ, RZ, R0 ;  /* 0x000000ffff0f7224 */ /* 0x000fe200078e0000 */
[----:B------:R-:W-:Y:S01]  /*0890*/  IADD3 R7, PT, PT, R14, R3, RZ ;  /* 0x000000030e077210 */ /* 0x000fe20007ffe0ff */
[----:B------:R-:W-:-:S04]  /*08a0*/  IMAD.MOV R0, RZ, RZ, -R14 ;  /* 0x000000ffff007224 */ /* 0x000fc800078e0a0e */
[----:B-1----:R-:W1:Y:S01]  /*08b0*/  LDC.64 R8, c[0x0][0x3a0] ;  /* 0x0000e800ff087b82 */ /* 0x002e620000000a00 */
[----:B0-----:R-:W-:-:S04]  /*08c0*/  IMAD.WIDE.U32 R10, R3, 0x4, R10 ;  /* 0x00000004030a7825 */ /* 0x001fc800078e000a */
[----:B------:R-:W-:Y:S01]  /*08d0*/  IMAD.MOV.U32 R17, RZ, RZ, R11 ;  /* 0x000000ffff117224 */ /* 0x000fe200078e000b */
[----:B--2---:R-:W-:-:S07]  /*08e0*/  MOV R12, R10 ;  /* 0x0000000a000c7202 */ /* 0x004fce0000000f00 */
.L_x_58:
[----:B0-----:R-:W-:-:S06]  /*08f0*/  IMAD.MOV.U32 R13, RZ, RZ, R17 ;  /* 0x000000ffff0d7224 */ /* 0x001fcc00078e0011 */
[----:B------:R0:W2:Y:S01]  /*0900*/  LDG.E R13, desc[UR4][R12.64] ;  /* 0x000000040c0d7981 */ /* 0x0000a2000c1e1900 */
[----:B-1----:R-:W-:Y:S01]  /*0910*/  IMAD.WIDE.U32 R10, R15, 0x4, R8 ;  /* 0x000000040f0a7825 */ /* 0x002fe200078e0008 */
[----:B------:R-:W-:-:S03]  /*0920*/  IADD3 R0, PT, PT, R0, 0x1, RZ ;  /* 0x0000000100007810 */ /* 0x000fc60007ffe0ff */
[----:B------:R-:W-:Y:S01]  /*0930*/  VIADD R15, R15, 0x1 ;  /* 0x000000010f0f7836 */ /* 0x000fe20000000000 */
[----:B------:R-:W-:Y:S02]  /*0940*/  ISETP.NE.AND P0, PT, R0, RZ, PT ;  /* 0x000000ff0000720c */ /* 0x000fe40003f05270 */
[----:B0-----:R-:W-:-:S05]  /*0950*/  IADD3 R12, P1, PT, R12, 0x4, RZ ;  /* 0x000000040c0c7810 */ /* 0x001fca0007f3e0ff */
[----:B------:R-:W-:Y:S01]  /*0960*/  IMAD.X R17, RZ, RZ, R17, P1 ;  /* 0x000000ffff117224 */ /* 0x000fe200008e0611 */
[----:B--2---:R0:W-:Y:S05]  /*0970*/  STG.E desc[UR4][R10.64], R13 ;  /* 0x0000000d0a007986 */ /* 0x0041ea000c101904 */
[----:B------:R-:W-:Y:S05]  /*0980*/  @P0 BRA `(.L_x_58) ;  /* 0xfffffffc00d80947 */ /* 0x000fea000383ffff */
[----:B------:R-:W-:Y:S05]  /*0990*/  BSYNC.RECONVERGENT B2 ;  /* 0x0000000000027941 */ /* 0x000fea0003800200 */
.L_x_57:
[----:B------:R-:W-:-:S07]  /*09a0*/  MOV R0, R15 ;  /* 0x0000000f00007202 */ /* 0x000fce0000000f00 */
.L_x_56:
[----:B------:R-:W-:Y:S05]  /*09b0*/  BSYNC.RECONVERGENT B1 ;  /* 0x0000000000017941 */ /* 0x000fea0003800200 */
.L_x_55:
[----:B------:R-:W-:-:S05]  /*09c0*/  IMAD.IADD R3, R3, 0x1, -R4 ;  /* 0x0000000103037824 */ /* 0x000fca00078e0a04 */
[----:B------:R-:W-:-:S13]  /*09d0*/  ISETP.GT.U32.AND P0, PT, R3, -0x4, PT ;  /* 0xfffffffc0300780c */ /* 0x000fda0003f04070 */
[----:B------:R-:W-:Y:S05]  /*09e0*/  @P0 BRA `(.L_x_54) ;  /* 0x0000000000840947 */ /* 0x000fea0003800000 */
[----:B0-----:R-:W0:Y:S01]  /*09f0*/  LDC.64 R10, c[0x0][0x380] ;  /* 0x0000e000ff0a7b82 */ /* 0x001e220000000a00 */
[----:B------:R-:W-:Y:S01]  /*0a00*/  BSSY.RECONVERGENT B1, `(.L_x_59) ;  /* 0x000001e000017945 */ /* 0x000fe20003800200 */
[----:B------:R-:W-:-:S06]  /*0a10*/  VIADD R3, R0, 0x1 ;  /* 0x0000000100037836 */ /* 0x000fcc0000000000 */
[----:B-1----:R-:W1:Y:S01]  /*0a20*/  LDC.64 R8, c[0x0][0x3a0] ;  /* 0x0000e800ff087b82 */ /* 0x002e620000000a00 */
[----:B0-----:R-:W-:-:S04]  /*0a30*/  IMAD.WIDE.U32 R10, R7, 0x4, R10 ;  /* 0x00000004070a7825 */ /* 0x001fc800078e000a */
[----:B------:R-:W-:Y:S01]  /*0a40*/  IMAD.IADD R7, R7, 0x1, -R4 ;  /* 0x0000000107077824 */ /* 0x000fe200078e0a04 */
[----:B--2---:R-:W-:-:S04]  /*0a50*/  IADD3 R12, P0, PT, R10, 0x8, RZ ;  /* 0x000000080a0c7810 */ /* 0x004fc80007f1e0ff */
[----:B-1----:R-:W-:-:S09]  /*0a60*/  IADD3.X R13, PT, PT, RZ, R11, RZ, P0, !PT ;  /* 0x0000000bff0d7210 */ /* 0x002fd200007fe4ff */
.L_x_60:
[----:B------:R-:W-:Y:S01]  /*0a70*/  IMAD.MOV.U32 R10, RZ, RZ, R12 ;  /* 0x000000ffff0a7224 */ /* 0x000fe200078e000c */
[----:B------:R-:W-:-:S05]  /*0a80*/  MOV R11, R13 ;  /* 0x0000000d000b7202 */ /* 0x000fca0000000f00 */
[----:B------:R-:W2:Y:S01]  /*0a90*/  LDG.E R21, desc[UR4][R10.64+-0x8] ;  /* 0xfffff8040a157981 */ /* 0x000ea2000c1e1900 */
[----:B------:R-:W-:-:S04]  /*0aa0*/  VIADD R13, R3, 0xffffffff ;  /* 0xffffffff030d7836 */ /* 0x000fc80000000000 */
[----:B------:R-:W-:-:S05]  /*0ab0*/  IMAD.WIDE.U32 R12, R13, 0x4, R8 ;  /* 0x000000040d0c7825 */ /* 0x000fca00078e0008 */
[----:B--2---:R0:W-:Y:S04]  /*0ac0*/  STG.E desc[UR4][R12.64], R21 ;  /* 0x000000150c007986 */ /* 0x0041e8000c101904 */
[----:B-1----:R-:W2:Y:S01]  /*0ad0*/  LDG.E R23, desc[UR4][R10.64+-0x4] ;  /* 0xfffffc040a177981 */ /* 0x002ea2000c1e1900 */
[----:B------:R-:W-:-:S04]  /*0ae0*/  IMAD.WIDE.U32 R14, R3, 0x4, R8 ;  /* 0x00000004030e7825 */ /* 0x000fc800078e0008 */
[----:B------:R-:W-:Y:S01]  /*0af0*/  VIADD R17, R3, 0x1 ;  /* 0x0000000103117836 */ /* 0x000fe20000000000 */
[----:B--2---:R1:W-:Y:S04]  /*0b00*/  STG.E desc[UR4][R14.64], R23 ;  /* 0x000000170e007986 */ /* 0x0043e8000c101904 */
[----:B------:R-:W2:Y:S01]  /*0b10*/  LDG.E R25, desc[UR4][R10.64] ;  /* 0x000000040a197981 */ /* 0x000ea2000c1e1900 */
[----:B------:R-:W-:Y:S01]  /*0b20*/  IMAD.WIDE.U32 R16, R17, 0x4, R8 ;  /* 0x0000000411107825 */ /* 0x000fe200078e0008 */
[----:B------:R-:W-:-:S04]  /*0b30*/  IADD3 R19, PT, PT, R3, 0x2, RZ ;  /* 0x0000000203137810 */ /* 0x000fc80007ffe0ff */
[----:B--2---:R1:W-:Y:S04]  /*0b40*/  STG.E desc[UR4][R16.64], R25 ;  /* 0x0000001910007986 */ /* 0x0043e8000c101904 */
[----:B------:R-:W2:Y:S01]  /*0b50*/  LDG.E R27, desc[UR4][R10.64+0x4] ;  /* 0x000004040a1b7981 */ /* 0x000ea2000c1e1900 */
[----:B------:R-:W-:Y:S01]  /*0b60*/  IMAD.WIDE.U32 R18, R19, 0x4, R8 ;  /* 0x0000000413127825 */ /* 0x000fe200078e0008 */
[----:B0-----:R-:W-:Y:S02]  /*0b70*/  IADD3 R12, P1, PT, R10, 0x10, RZ ;  /* 0x000000100a0c7810 */ /* 0x001fe40007f3e0ff */
[----:B------:R-:W-:Y:S01]  /*0b80*/  IADD3 R3, PT, PT, R3, 0x4, RZ ;  /* 0x0000000403037810 */ /* 0x000fe20007ffe0ff */
[----:B------:R-:W-:Y:S02]  /*0b90*/  VIADD R7, R7, 0x4 ;  /* 0x0000000407077836 */ /* 0x000fe40000000000 */
[----:B------:R-:W-:-:S03]  /*0ba0*/  IMAD.X R13, RZ, RZ, R11, P1 ;  /* 0x000000ffff0d7224 */ /* 0x000fc600008e060b */
[----:B------:R-:W-:Y:S01]  /*0bb0*/  ISETP.NE.AND P0, PT, R7, RZ, PT ;  /* 0x000000ff0700720c */ /* 0x000fe20003f05270 */
[----:B--2---:R1:W-:-:S12]  /*0bc0*/  STG.E desc[UR4][R18.64], R27 ;  /* 0x0000001b12007986 */ /* 0x0043d8000c101904 */
[----:B------:R-:W-:Y:S05]  /*0bd0*/  @P0 BRA `(.L_x_60) ;  /* 0xfffffffc00a40947 */ /* 0x000fea000383ffff */
[----:B------:R-:W-:Y:S05]  /*0be0*/  BSYNC.RECONVERGENT B1 ;  /* 0x0000000000017941 */ /* 0x000fea0003800200 */
.L_x_59:
[----:B------:R-:W-:-:S07]  /*0bf0*/  VIADD R0, R3, 0xffffffff ;  /* 0xffffffff03007836 */ /* 0x000fce0000000000 */
.L_x_54:
[----:B------:R-:W-:Y:S05]  /*0c00*/  BSYNC.RECONVERGENT B0 ;  /* 0x0000000000007941 */ /* 0x000fea0003800200 */
.L_x_53:
[----:B------:R-:W-:-:S13]  /*0c10*/  ISETP.GE.U32.AND P0, PT, R5, R6, PT ;  /* 0x000000060500720c */ /* 0x000fda0003f06070 */
[----:B------:R-:W-:Y:S05]  /*0c20*/  @P0 EXIT ;  /* 0x000000000000094d */ /* 0x000fea0003800000 */
[----:B------:R-:W-:Y:S01]  /*0c30*/  IADD3 R3, PT, PT, R2, -R4, -R5 ;  /* 0x8000000402037210 */ /* 0x000fe20007ffe805 */
[----:B------:R-:W-:Y:S03]  /*0c40*/  BSSY.RECONVERGENT B0, `(.L_x_61) ;  /* 0x0000018000007945 */ /* 0x000fe60003800200 */
[----:B------:R-:W-:Y:S02]  /*0c50*/  LOP3.LUT P0, R7, R3, 0x3, RZ, 0xc0, !PT ;  /* 0x0000000303077812 */ /* 0x000fe4000780c0ff */
[----:B------:R-:W-:-:S11]  /*0c60*/  MOV R3, R5 ;  /* 0x0000000500037202 */ /* 0x000fd60000000f00 */
[----:B------:R-:W-:Y:S05]  /*0c70*/  @!P0 BRA `(.L_x_62) ;  /* 0x0000000000508947 */ /* 0x000fea0003800000 */
[----:B0-----:R-:W0:Y:S01]  /*0c80*/  LDC.64 R10, c[0x0][0x390] ;  /* 0x0000e400ff0a7b82 */ /* 0x001e220000000a00 */
[----:B------:R-:W-:Y:S01]  /*0c90*/  BSSY.RECONVERGENT B1, `(.L_x_62) ;  /* 0x0000012000017945 */ /* 0x000fe20003800200 */
[----:B------:R-:W-:Y:S01]  /*0ca0*/  IMAD.MOV R7, RZ, RZ, -R7 ;  /* 0x000000ffff077224 */ /* 0x000fe200078e0a07 */
[----:B------:R-:W-:-:S05]  /*0cb0*/  MOV R3, R5 ;  /* 0x0000000500037202 */ /* 0x000fca0000000f00 */
[----:B-1----:R-:W1:Y:S01]  /*0cc0*/  LDC.64 R8, c[0x0][0x3a0] ;  /* 0x0000e800ff087b82 */ /* 0x002e620000000a00 */
[----:B0-----:R-:W-:-:S04]  /*0cd0*/  IMAD.WIDE.U32 R10, R5, 0x4, R10 ;  /* 0x00000004050a7825 */ /* 0x001fc800078e000a */
[----:B--2---:R-:W-:Y:S01]  /*0ce0*/  IMAD.MOV.U32 R12, RZ, RZ, R10 ;  /* 0x000000ffff0c7224 */ /* 0x004fe200078e000a */
[----:B------:R-:W-:-:S07]  /*0cf0*/  MOV R15, R11 ;  /* 0x0000000b000f7202 */ /* 0x000fce0000000f00 */
.L_x_63:
[----:B0-----:R-:W-:-:S06]  /*0d00*/  IMAD.MOV.U32 R13, RZ, RZ, R15 ;  /* 0x000000ffff0d7224 */ /* 0x001fcc00078e000f */
[----:B------:R0:W2:Y:S01]  /*0d10*/  LDG.E R13, desc[UR4][R12.64] ;  /* 0x000000040c0d7981 */ /* 0x0000a2000c1e1900 */
[C---:B-1----:R-:W-:Y:S01]  /*0d20*/  IMAD.WIDE.U32 R10, R0.reuse, 0x4, R8 ;  /* 0x00000004000a7825 */ /* 0x042fe200078e0008 */
[----:B------:R-:W-:Y:S02]  /*0d30*/  IADD3 R7, PT, PT, R7, 0x1, RZ ;  /* 0x0000000107077810 */ /* 0x000fe40007ffe0ff */
[----:B------:R-:W-:Y:S01]  /*0d40*/  IADD3 R3, PT, PT, R3, 0x1, RZ ;  /* 0x0000000103037810 */ /* 0x000fe20007ffe0ff */
[----:B------:R-:W-:Y:S01]  /*0d50*/  VIADD R0, R0, 0x1 ;  /* 0x0000000100007836 */ /* 0x000fe20000000000 */
[----:B------:R-:W-:Y:S02]  /*0d60*/  ISETP.NE.AND P0, PT, R7, RZ, PT ;  /* 0x000000ff0700720c */ /* 0x000fe40003f05270 */
[----:B0-----:R-:W-:-:S05]  /*0d70*/  IADD3 R12, P1, PT, R12, 0x4, RZ ;  /* 0x000000040c0c7810 */ /* 0x001fca0007f3e0ff */
[----:B------:R-:W-:Y:S01]  /*0d80*/  IMAD.X R15, RZ, RZ, R15, P1 ;  /* 0x000000ffff0f7224 */ /* 0x000fe200008e060f */
[----:B--2---:R0:W-:Y:S05]  /*0d90*/  STG.E desc[UR4][R10.64], R13 ;  /* 0x0000000d0a007986 */ /* 0x0041ea000c101904 */
[----:B------:R-:W-:Y:S05]  /*0da0*/  @P0 BRA `(.L_x_63) ;  /* 0xfffffffc00d40947 */ /* 0x000fea000383ffff */
[----:B------:R-:W-:Y:S05]  /*0db0*/  BSYNC.RECONVERGENT B1 ;  /* 0x0000000000017941 */ /* 0x000fea0003800200 */
.L_x_62:
[----:B------:R-:W-:Y:S05]  /*0dc0*/  BSYNC.RECONVERGENT B0 ;  /* 0x0000000000007941 */ /* 0x000fea0003800200 */
.L_x_61:
[----:B------:R-:W-:-:S04]  /*0dd0*/  IADD3 R2, PT, PT, R5, R4, -R2 ;  /* 0x0000000405027210 */ /* 0x000fc80007ffe802 */
[----:B------:R-:W-:-:S13]  /*0de0*/  ISETP.GT.U32.AND P0, PT, R2, -0x4, PT ;  /* 0xfffffffc0200780c */ /* 0x000fda0003f04070 */
[----:B------:R-:W-:Y:S05]  /*0df0*/  @P0 EXIT ;  /* 0x000000000000094d */ /* 0x000fea0003800000 */
[----:B-1----:R-:W1:Y:S01]  /*0e00*/  LDC.64 R8, c[0x0][0x390] ;  /* 0x0000e400ff087b82 */ /* 0x002e620000000a00 */
[----:B------:R-:W-:-:S07]  /*0e10*/  IADD3 R7, PT, PT, R0, 0x1, RZ ;  /* 0x0000000100077810 */ /* 0x000fce0007ffe0ff */
[----:B------:R-:W3:Y:S01]  /*0e20*/  LDC.64 R4, c[0x0][0x3a0] ;  /* 0x0000e800ff047b82 */ /* 0x000ee20000000a00 */
[----:B-1----:R-:W-:-:S03]  /*0e30*/  IMAD.WIDE.U32 R8, R3, 0x4, R8 ;  /* 0x0000000403087825 */ /* 0x002fc600078e0008 */
[----:B------:R-:W-:-:S05]  /*0e40*/  IADD3 R2, P0, PT, R8, 0x8, RZ ;  /* 0x0000000808027810 */ /* 0x000fca0007f1e0ff */
[----:B---3--:R-:W-:-:S08]  /*0e50*/  IMAD.X R9, RZ, RZ, R9, P0 ;  /* 0x000000ffff097224 */ /* 0x008fd000000e0609 */
.L_x_64:
[----:B------:R-:W-:-:S05]  /*0e60*/  MOV R8, R2 ;  /* 0x0000000200087202 */ /* 0x000fca0000000f00 */
[----:B-1----:R-:W3:Y:S01]  /*0e70*/  LDG.E R19, desc[UR4][R8.64+-0x8] ;  /* 0xfffff80408137981 */ /* 0x002ee2000c1e1900 */
[----:B0-----:R-:W-:-:S04]  /*0e80*/  VIADD R11, R7, 0xffffffff ;  /* 0xffffffff070b7836 */ /* 0x001fc80000000000 */
[----:B------:R-:W-:-:S05]  /*0e90*/  IMAD.WIDE.U32 R10, R11, 0x4, R4 ;  /* 0x000000040b0a7825 */ /* 0x000fca00078e0004 */
[----:B---3--:R1:W-:Y:S04]  /*0ea0*/  STG.E desc[UR4][R10.64], R19 ;  /* 0x000000130a007986 */ /* 0x0083e8000c101904 */
[----:B------:R-:W3:Y:S01]  /*0eb0*/  LDG.E R21, desc[UR4][R8.64+-0x4] ;  /* 0xfffffc0408157981 */ /* 0x000ee2000c1e1900 */
[C---:B--2---:R-:W-:Y:S01]  /*0ec0*/  IMAD.WIDE.U32 R12, R7.reuse, 0x4, R4 ;  /* 0x00000004070c7825 */ /* 0x044fe200078e0004 */
[----:B------:R-:W-:-:S04]  /*0ed0*/  IADD3 R15, PT, PT, R7, 0x1, RZ ;  /* 0x00000001070f7810 */ /* 0x000fc80007ffe0ff */
[----:B---3--:R1:W-:Y:S04]  /*0ee0*/  STG.E desc[UR4][R12.64], R21 ;  /* 0x000000150c007986 */ /* 0x0083e8000c101904 */
[----:B------:R-:W2:Y:S01]  /*0ef0*/  LDG.E R23, desc[UR4][R8.64] ;  /* 0x0000000408177981 */ /* 0x000ea2000c1e1900 */
[----:B------:R-:W-:-:S04]  /*0f00*/  IMAD.WIDE.U32 R14, R15, 0x4, R4 ;  /* 0x000000040f0e7825 */ /* 0x000fc800078e0004 */
[----:B------:R-:W-:Y:S01]  /*0f10*/  VIADD R17, R7, 0x2 ;  /* 0x0000000207117836 */ /* 0x000fe20000000000 */
[----:B--2---:R1:W-:Y:S04]  /*0f20*/  STG.E desc[UR4][R14.64], R23 ;  /* 0x000000170e007986 */ /* 0x0043e8000c101904 */
[----:B------:R0:W2:Y:S01]  /*0f30*/  LDG.E R25, desc[UR4][R8.64+0x4] ;  /* 0x0000040408197981 */ /* 0x0000a2000c1e1900 */
[----:B------:R-:W-:Y:S01]  /*0f40*/  IMAD.WIDE.U32 R16, R17, 0x4, R4 ;  /* 0x0000000411107825 */ /* 0x000fe200078e0004 */
[----:B------:R-:W-:Y:S02]  /*0f50*/  IADD3 R3, PT, PT, R3, 0x4, RZ ;  /* 0x0000000403037810 */ /* 0x000fe40007ffe0ff */
[----:B------:R-:W-:Y:S02]  /*0f60*/  IADD3 R2, P1, PT, R8, 0x10, RZ ;  /* 0x0000001008027810 */ /* 0x000fe40007f3e0ff */
[----:B------:R-:W-:-:S02]  /*0f70*/  ISETP.GE.U32.AND P0, PT, R3, R6, PT ;  /* 0x000000060300720c */ /* 0x000fc40003f06070 */
[----:B------:R-:W-:Y:S01]  /*0f80*/  IADD3 R7, PT, PT, R7, 0x4, RZ ;  /* 0x0000000407077810 */ /* 0x000fe20007ffe0ff */
[----:B0-----:R-:W-:Y:S01]  /*0f90*/  IMAD.X R9, RZ, RZ, R9, P1 ;  /* 0x000000ffff097224 */ /* 0x001fe200008e0609 */
[----:B--2---:R1:W-:Y:S09]  /*0fa0*/  STG.E desc[UR4][R16.64], R25 ;  /* 0x0000001910007986 */ /* 0x0043f2000c101904 */
[----:B------:R-:W-:Y:S05]  /*0fb0*/  @!P0 BRA `(.L_x_64) ;  /* 0xfffffffc00a88947 */ /* 0x000fea000383ffff */
[----:B------:R-:W-:Y:S05]  /*0fc0*/  EXIT ;  /* 0x000000000000794d */ /* 0x000fea0003800000 */
.L_x_65:
        /* <DEDUP_REMOVED lines=11> */
.L_x_183:


//--------------------- .text._Z20bitonicCompareGlobalPfjjj --------------------------
	.section	.text._Z20bitonicCompareGlobalPfjjj,"ax",@progbits
	.align	128
        .global         _Z20bitonicCompareGlobalPfjjj
        .type           _Z20bitonicCompareGlobalPfjjj,@function
        .size           _Z20bitonicCompareGlobalPfjjj,(.L_x_184 - _Z20bitonicCompareGlobalPfjjj)
        .other          _Z20bitonicCompareGlobalPfjjj,@"STO_CUDA_ENTRY STV_DEFAULT"
_Z20bitonicCompareGlobalPfjjj:
.text._Z20bitonicCompareGlobalPfjjj:
[----:B------:R-:W-:Y:S01]  /*0000*/  LDC R1, c[0x0][0x37c] ;  /* 0x0000df00ff017b82 */ /* 0x000fe20000000800 */
[----:B------:R-:W0:Y:S07]  /*0010*/  S2R R0, SR_TID.X ;  /* 0x0000000000007919 */ /* 0x000e2e0000002100 */
[----:B------:R-:W0:Y:S01]  /*0020*/  S2UR UR4, SR_CTAID.X ;  /* 0x00000000000479c3 */ /* 0x000e220000002500 */
[----:B------:R-:W1:Y:S07]  /*0030*/  LDCU.64 UR6, c[0x0][0x388] ;  /* 0x00007100ff0677ac */ /* 0x000e6e0008000a00 */
[----:B------:R-:W0:Y:S02]  /*0040*/  LDC R7, c[0x0][0x360] ;  /* 0x0000d800ff077b82 */ /* 0x000e240000000800 */
[----:B0-----:R-:W-:-:S05]  /*0050*/  IMAD R7, R7, UR4, R0 ;  /* 0x0000000407077c24 */ /* 0x001fca000f8e0200 */
[----:B-1----:R-:W-:-:S04]  /*0060*/  LOP3.LUT R0, R7, UR7, RZ, 0x3c, !PT ;  /* 0x0000000707007c12 */ /* 0x002fc8000f8e3cff */
[----:B------:R-:W-:-:S04]  /*0070*/  VIMNMX.U32 R2, PT, PT, R7, R0, !PT ;  /* 0x0000000007027248 */ /* 0x000fc80007fe0000 */
[----:B------:R-:W-:-:S04]  /*0080*/  ISETP.GE.U32.AND P0, PT, R2, UR6, PT ;  /* 0x0000000602007c0c */ /* 0x000fc8000bf06070 */
[----:B------:R-:W-:-:S13]  /*0090*/  ISETP.LE.U32.OR P0, PT, R0, R7, P0 ;  /* 0x000000070000720c */ /* 0x000fda0000703470 */
[----:B------:R-:W-:Y:S05]  /*00a0*/  @P0 EXIT ;  /* 0x000000000000094d */ /* 0x000fea0003800000 */
[----:B------:R-:W0:Y:S01]  /*00b0*/  LDC.64 R4, c[0x0][0x380] ;  /* 0x0000e000ff047b82 */ /* 0x000e220000000a00 */
[----:B------:R-:W1:Y:S01]  /*00c0*/  LDCU.64 UR4, c[0x0][0x358] ;  /* 0x00006b00ff0477ac */ /* 0x000e620008000a00 */
[----:B------:R-:W2:Y:S01]  /*00d0*/  LDCU UR6, c[0x0][0x390] ;  /* 0x00007200ff0677ac */ /* 0x000ea20008000800 */
[----:B0-----:R-:W-:-:S04]  /*00e0*/  IMAD.WIDE.U32 R2, R7, 0x4, R4 ;  /* 0x0000000407027825 */ /* 0x001fc800078e0004 */
[----:B------:R-:W-:Y:S01]  /*00f0*/  IMAD.WIDE.U32 R4, R0, 0x4, R4 ;  /* 0x0000000400047825 */ /* 0x000fe200078e0004 */
[----:B-1----:R-:W3:Y:S04]  /*0100*/  LDG.E R9, desc[UR4][R2.64] ;  /* 0x0000000402097981 */ /* 0x002ee8000c1e1900 */
[----:B------:R-:W3:Y:S01]  /*0110*/  LDG.E R0, desc[UR4][R4.64] ;  /* 0x0000000404007981 */ /* 0x000ee2000c1e1900 */
[----:B--2---:R-:W-:Y:S02]  /*0120*/  LOP3.LUT P1, RZ, R7, UR6, RZ, 0xc0, !PT ;  /* 0x0000000607ff7c12 */ /* 0x004fe4000f82c0ff */
[CC--:B---3--:R-:W-:Y:S02]  /*0130*/  FSETP.GEU.AND P0, PT, R9.reuse, R0.reuse, PT ;  /* 0x000000000900720b */ /* 0x0c8fe40003f0e000 */
[----:B------:R-:W-:-:S02]  /*0140*/  FSETP.GT.AND P2, PT, R9, R0, PT ;  /* 0x000000000900720b */ /* 0x000fc40003f44000 */
[----:B------:R-:W-:-:S07]  /*0150*/  SEL R6, RZ, 0xffffffff, !P0 ;  /* 0xffffffffff067807 */ /* 0x000fce0004000000 */
[----:B------:R-:W-:-:S04]  /*0160*/  @!P1 SEL R6, RZ, 0xffffffff, P2 ;  /* 0xffffffffff069807 */ /* 0x000fc80001000000 */
[----:B------:R-:W-:-:S04]  /*0170*/  LOP3.LUT R6, R6, 0x1, RZ, 0xc0, !PT ;  /* 0x0000000106067812 */ /* 0x000fc800078ec0ff */
[----:B------:R-:W-:-:S13]  /*0180*/  ISETP.NE.U32.AND P0, PT, R6, 0x1, PT ;  /* 0x000000010600780c */ /* 0x000fda0003f05070 */
[----:B------:R-:W-:Y:S05]  /*0190*/  @!P0 EXIT ;  /* 0x000000000000894d */ /* 0x000fea0003800000 */
[----:B------:R-:W-:Y:S04]  /*01a0*/  STG.E desc[UR4][R2.64], R0 ;  /* 0x0000000002007986 */ /* 0x000fe8000c101904 */
[----:B------:R-:W-:Y:S01]  /*01b0*/  STG.E desc[UR4][R4.64], R9 ;  /* 0x0000000904007986 */ /* 0x000fe2000c101904 */
[----:B------:R-:W-:Y:S05]  /*01c0*/  EXIT ;  /* 0x000000000000794d */ /* 0x000fea0003800000 */
.L_x_66:
        /* <DEDUP_REMOVED lines=11> */
.L_x_184:


//--------------------- .text._Z23bitonicSortBlocksKernelPfj --------------------------
	.section	.text._Z23bitonicSortBlocksKernelPfj,"ax",@progbits
	.align	128
        .global         _Z23bitonicSortBlocksKernelPfj
        .type           _Z23bitonicSortBlocksKernelPfj,@function
        .size           _Z23bitonicSortBlocksKernelPfj,(.L_x_185 - _Z23bitonicSortBlocksKernelPfj)
        .other          _Z23bitonicSortBlocksKernelPfj,@"STO_CUDA_ENTRY STV_DEFAULT"
_Z23bitonicSortBlocksKernelPfj:
.text._Z23bitonicSortBlocksKernelPfj:
[----:B------:R-:W-:Y:S01]  /*0000*/  LDC R1, c[0x0][0x37c] ;  /* 0x0000df00ff017b82 */ /* 0x000fe20000000800 */
[----:B------:R-:W0:Y:S07]  /*0010*/  S2R R0, SR_TID.X ;  /* 0x0000000000007919 */ /* 0x000e2e0000002100 */
[----:B------:R-:W1:Y:S01]  /*0020*/  S2UR UR4, SR_CTAID.X ;  /* 0x00000000000479c3 */ /* 0x000e620000002500 */
[----:B------:R-:W2:Y:S01]  /*0030*/  LDCU UR5, c[0x0][0x388] ;  /* 0x00007100ff0577ac */ /* 0x000ea20008000800 */
[----:B------:R-:W-:Y:S01]  /*0040*/  IMAD.MOV.U32 R18, RZ, RZ, 0x7f7fffff ;  /* 0x7f7fffffff127424 */ /* 0x000fe200078e00ff */
[----:B------:R-:W3:Y:S05]  /*0050*/  LDCU.64 UR6, c[0x0][0x358] ;  /* 0x00006b00ff0677ac */ /* 0x000eea0008000a00 */
[----:B------:R-:W4:Y:S01]  /*0060*/  LDC.64 R2, c[0x0][0x380] ;  /* 0x0000e000ff027b82 */ /* 0x000f220000000a00 */
[----:B-1----:R-:W-:-:S06]  /*0070*/  USHF.L.U32 UR4, UR4, 0xa, URZ ;  /* 0x0000000a04047899 */ /* 0x002fcc00080006ff */
[----:B0-----:R-:W-:-:S04]  /*0080*/  LOP3.LUT R5, R0, UR4, RZ, 0xfc, !PT ;  /* 0x0000000400057c12 */ /* 0x001fc8000f8efcff */
[C---:B--2---:R-:W-:Y:S01]  /*0090*/  ISETP.GE.U32.AND P0, PT, R5.reuse, UR5, PT ;  /* 0x0000000505007c0c */ /* 0x044fe2000bf06070 */
[----:B----4-:R-:W-:Y:S01]  /*00a0*/  IMAD.WIDE.U32 R2, R5, 0x4, R2 ;  /* 0x0000000405027825 */ /* 0x010fe200078e0002 */
[----:B------:R-:W0:Y:S01]  /*00b0*/  S2UR UR5, SR_CgaCtaId ;  /* 0x00000000000579c3 */ /* 0x000e220000008800 */
[----:B------:R-:W-:Y:S01]  /*00c0*/  UMOV UR4, 0x400 ;  /* 0x0000040000047882 */ /* 0x000fe20000000000 */
[C---:B------:R-:W-:Y:S02]  /*00d0*/  LOP3.LUT R7, R0.reuse, 0x7, RZ, 0xc0, !PT ;  /* 0x0000000700077812 */ /* 0x040fe400078ec0ff */
[C---:B------:R-:W-:Y:S02]  /*00e0*/  LOP3.LUT R9, R0.reuse, 0xf, RZ, 0xc0, !PT ;  /* 0x0000000f00097812 */ /* 0x040fe400078ec0ff */
[----:B------:R-:W-:Y:S02]  /*00f0*/  ISETP.GT.U32.AND P6, PT, R0, 0x1ff, PT ;  /* 0x000001ff0000780c */ /* 0x000fe40003fc4070 */
[----:B------:R-:W-:-:S03]  /*0100*/  P2R R21, PR, RZ, 0x1 ;  /* 0x00000001ff157803 */ /* 0x000fc60000000000 */
[----:B---3--:R-:W2:Y:S01]  /*0110*/  @!P0 LDG.E R18, desc[UR6][R2.64] ;  /* 0x0000000602128981 */ /* 0x008ea2000c1e1900 */
[C---:B------:R-:W-:Y:S01]  /*0120*/  IMAD R6, R0.reuse, 0x2, -R7 ;  /* 0x0000000200067824 */ /* 0x040fe200078e0a07 */
[C---:B------:R-:W-:Y:S01]  /*0130*/  LOP3.LUT R5, R0.reuse, 0x1, RZ, 0xc0, !PT ;  /* 0x0000000100057812 */ /* 0x040fe200078ec0ff */
[----:B------:R-:W-:Y:S01]  /*0140*/  IMAD R7, R0, 0x2, -R9 ;  /* 0x0000000200077824 */ /* 0x000fe200078e0a09 */
[----:B------:R-:W-:Y:S01]  /*0150*/  BSSY.RECONVERGENT B0, `(.L_x_67) ;  /* 0x0000023000007945 */ /* 0x000fe20003800200 */
[----:B------:R-:W-:Y:S01]  /*0160*/  VIADD R10, R6, 0x8 ;  /* 0x00000008060a7836 */ /* 0x000fe20000000000 */
[C---:B------:R-:W-:Y:S01]  /*0170*/  LOP3.LUT R15, R0.reuse, 0x3f, RZ, 0xc0, !PT ;  /* 0x0000003f000f7812 */ /* 0x040fe200078ec0ff */
[C---:B------:R-:W-:Y:S01]  /*0180*/  IMAD R4, R0.reuse, 0x2, -R5 ;  /* 0x0000000200047824 */ /* 0x040fe200078e0a05 */
[----:B------:R-:W-:Y:S01]  /*0190*/  LOP3.LUT R5, R0, 0x3, RZ, 0xc0, !PT ;  /* 0x0000000300057812 */ /* 0x000fe200078ec0ff */
[----:B------:R-:W-:Y:S01]  /*01a0*/  VIADD R11, R7, 0x10 ;  /* 0x00000010070b7836 */ /* 0x000fe20000000000 */
[----:B------:R-:W-:Y:S01]  /*01b0*/  ISETP.GT.U32.AND P2, PT, R10, 0x3ff, PT ;  /* 0x000003ff0a00780c */ /* 0x000fe20003f44070 */
[----:B------:R-:W-:Y:S01]  /*01c0*/  VIADD R8, R4, 0x2 ;  /* 0x0000000204087836 */ /* 0x000fe20000000000 */
[----:B0-----:R-:W-:Y:S01]  /*01d0*/  ULEA UR4, UR5, UR4, 0x18 ;  /* 0x0000000405047291 */ /* 0x001fe2000f8ec0ff */
[----:B------:R-:W-:Y:S01]  /*01e0*/  IMAD R5, R0, 0x2, -R5 ;  /* 0x0000000200057824 */ /* 0x000fe200078e0a05 */
[----:B------:R-:W-:-:S02]  /*01f0*/  ISETP.GT.U32.AND P3, PT, R11, 0x3ff, PT ;  /* 0x000003ff0b00780c */ /* 0x000fc40003f64070 */
[----:B------:R-:W-:Y:S01]  /*0200*/  ISETP.GT.U32.AND P0, PT, R8, 0x3ff, PT ;  /* 0x000003ff0800780c */ /* 0x000fe20003f04070 */
[C---:B------:R-:W-:Y:S01]  /*0210*/  VIADD R8, R5.reuse, 0x4 ;  /* 0x0000000405087836 */ /* 0x040fe20000000000 */
[C---:B------:R-:W-:Y:S02]  /*0220*/  LEA R9, R0.reuse, UR4, 0x2 ;  /* 0x0000000400097c11 */ /* 0x040fe4000f8e10ff */
[----:B------:R-:W-:Y:S02]  /*0230*/  LOP3.LUT R11, R0, 0x1f, RZ, 0xc0, !PT ;  /* 0x0000001f000b7812 */ /* 0x000fe400078ec0ff */
[----:B------:R-:W-:Y:S01]  /*0240*/  ISETP.GT.U32.AND P1, PT, R8, 0x3ff, PT ;  /* 0x000003ff0800780c */ /* 0x000fe20003f24070 */
[C---:B------:R-:W-:Y:S01]  /*0250*/  IMAD R10, R0.reuse, 0x4, R9 ;  /* 0x00000004000a7824 */ /* 0x040fe200078e0209 */
[----:B------:R-:W-:Y:S01]  /*0260*/  LEA R12, R5, UR4, 0x2 ;  /* 0x00000004050c7c11 */ /* 0x000fe2000f8e10ff */
[----:B------:R-:W-:Y:S01]  /*0270*/  IMAD R8, R0, 0x2, -R11 ;  /* 0x0000000200087824 */ /* 0x000fe200078e0a0b */
[----:B------:R-:W-:-:S02]  /*0280*/  P2R R11, PR, RZ, 0x40 ;  /* 0x00000040ff0b7803 */ /* 0x000fc40000000000 */
[----:B------:R-:W-:Y:S01]  /*0290*/  LEA R11, R4, UR4, 0x2 ;  /* 0x00000004040b7c11 */ /* 0x000fe2000f8e10ff */
[----:B------:R-:W-:Y:S01]  /*02a0*/  VIADD R16, R8, 0x20 ;  /* 0x0000002008107836 */ /* 0x000fe20000000000 */
[----:B------:R-:W-:Y:S02]  /*02b0*/  LEA R13, R6, UR4, 0x2 ;  /* 0x00000004060d7c11 */ /* 0x000fe4000f8e10ff */
[----:B------:R-:W-:Y:S01]  /*02c0*/  LEA R14, R7, UR4, 0x2 ;  /* 0x00000004070e7c11 */ /* 0x000fe2000f8e10ff */
[----:B--2---:R0:W-:Y:S01]  /*02d0*/  STS [R9], R18 ;  /* 0x0000001209007388 */ /* 0x0041e20000000800 */
[----:B------:R-:W-:Y:S08]  /*02e0*/  BAR.SYNC.DEFER_BLOCKING 0x0 ;  /* 0x0000000000007b1d */ /* 0x000ff00000010000 */
[----:B------:R-:W-:Y:S06]  /*02f0*/  BAR.SYNC.DEFER_BLOCKING 0x0 ;  /* 0x0000000000007b1d */ /* 0x000fec0000010000 */
[----:B0-----:R-:W-:Y:S05]  /*0300*/  @P6 BRA `(.L_x_68) ;  /* 0x00000000001c6947 */ /* 0x001fea0003800000 */
[----:B------:R-:W-:Y:S01]  /*0310*/  LDS R17, [R10] ;  /* 0x000000000a117984 */ /* 0x000fe20000000800 */
[----:B------:R-:W-:-:S03]  /*0320*/  LOP3.LUT R19, R0, 0x1, RZ, 0xc0, !PT ;  /* 0x0000000100137812 */ /* 0x000fc600078ec0ff */
[----:B------:R-:W0:Y:S02]  /*0330*/  LDS R18, [R10+0x4] ;  /* 0x000004000a127984 */ /* 0x000e240000000800 */
[----:B0-----:R-:W-:-:S04]  /*0340*/  FSETP.GT.AND P4, PT, R17, R18, PT ;  /* 0x000000121100720b */ /* 0x001fc80003f84000 */
[----:B------:R-:W-:-:S13]  /*0350*/  ISETP.EQ.U32.XOR P4, PT, R19, 0x1, P4 ;  /* 0x000000011300780c */ /* 0x000fda0002782870 */
[----:B------:R0:W-:Y:S04]  /*0360*/  @P4 STS [R10], R18 ;  /* 0x000000120a004388 */ /* 0x0001e80000000800 */
[----:B------:R0:W-:Y:S02]  /*0370*/  @P4 STS [R10+0x4], R17 ;  /* 0x000004110a004388 */ /* 0x0001e40000000800 */
.L_x_68:
[----:B------:R-:W-:Y:S05]  /*0380*/  BSYNC.RECONVERGENT B0 ;  /* 0x0000000000007941 */ /* 0x000fea0003800200 */
.L_x_67:
[----:B------:R-:W-:Y:S06]  /*0390*/  BAR.SYNC.DEFER_BLOCKING 0x0 ;  /* 0x0000000000007b1d */ /* 0x000fec0000010000 */
[----:B------:R-:W-:Y:S04]  /*03a0*/  BSSY.RECONVERGENT B0, `(.L_x_69) ;  /* 0x000000a000007945 */ /* 0x000fe80003800200 */
[----:B------:R-:W-:Y:S05]  /*03b0*/  @P0 BRA `(.L_x_70) ;  /* 0x0000000000200947 */ /* 0x000fea0003800000 */
[----:B0-----:R-:W-:Y:S01]  /*03c0*/  LDS R18, [R11] ;  /* 0x000000000b127984 */ /* 0x001fe20000000800 */
[----:B------:R-:W-:-:S03]  /*03d0*/  SHF.R.U32.HI R19, RZ, 0x2, R4 ;  /* 0x00000002ff137819 */ /* 0x000fc60000011604 */
[----:B------:R-:W0:Y:S01]  /*03e0*/  LDS R17, [R11+0x8] ;  /* 0x000008000b117984 */ /* 0x000e220000000800 */
[----:B------:R-:W-:Y:S02]  /*03f0*/  LOP3.LUT R19, R19, 0x1, RZ, 0xc0, !PT ;  /* 0x0000000113137812 */ /* 0x000fe400078ec0ff */
[----:B0-----:R-:W-:-:S04]  /*0400*/  FSETP.GT.AND P4, PT, R18, R17, PT ;  /* 0x000000111200720b */ /* 0x001fc80003f84000 */
[----:B------:R-:W-:-:S13]  /*0410*/  ISETP.EQ.U32.XOR P4, PT, R19, 0x1, P4 ;  /* 0x000000011300780c */ /* 0x000fda0002782870 */
[----:B------:R1:W-:Y:S04]  /*0420*/  @P4 STS [R11], R17 ;  /* 0x000000110b004388 */ /* 0x0003e80000000800 */
[----:B------:R1:W-:Y:S02]  /*0430*/  @P4 STS [R11+0x8], R18 ;  /* 0x000008120b004388 */ /* 0x0003e40000000800 */
.L_x_70:
[----:B------:R-:W-:Y:S05]  /*0440*/  BSYNC.RECONVERGENT B0 ;  /* 0x0000000000007941 */ /* 0x000fea0003800200 */
.L_x_69:
[----:B------:R-:W-:Y:S06]  /*0450*/  BAR.SYNC.DEFER_BLOCKING 0x0 ;  /* 0x0000000000007b1d */ /* 0x000fec0000010000 */
[----:B------:R-:W-:Y:S04]  /*0460*/  BSSY.RECONVERGENT B0, `(.L_x_71) ;  /* 0x000000a000007945 */ /* 0x000fe80003800200 */
[----:B------:R-:W-:Y:S05]  /*0470*/  @P6 BRA `(.L_x_72) ;  /* 0x0000000000206947 */ /* 0x000fea0003800000 */
[----:B01----:R-:W-:Y:S01]  /*0480*/  LDS R17, [R10] ;  /* 0x000000000a117984 */ /* 0x003fe20000000800 */
[----:B------:R-:W-:-:S03]  /*0490*/  SHF.R.U32.HI R19, RZ, 0x1, R0 ;  /* 0x00000001ff137819 */ /* 0x000fc60000011600 */
[----:B------:R-:W0:Y:S01]  /*04a0*/  LDS R18, [R10+0x4] ;  /* 0x000004000a127984 */ /* 0x000e220000000800 */
[----:B------:R-:W-:Y:S02]  /*04b0*/  LOP3.LUT R19, R19, 0x1, RZ, 0xc0, !PT ;  /* 0x0000000113137812 */ /* 0x000fe400078ec0ff */
[----:B0-----:R-:W-:-:S04]  /*04c0*/  FSETP.GT.AND P4, PT, R17, R18, PT ;  /* 0x000000121100720b */ /* 0x001fc80003f84000 */
[----:B------:R-:W-:-:S13]  /*04d0*/  ISETP.EQ.U32.XOR P4, PT, R19, 0x1, P4 ;  /* 0x000000011300780c */ /* 0x000fda0002782870 */
[----:B------:R2:W-:Y:S04]  /*04e0*/  @P4 STS [R10], R18 ;  /* 0x000000120a004388 */ /* 0x0005e80000000800 */
[----:B------:R2:W-:Y:S02]  /*04f0*/  @P4 STS [R10+0x4], R17 ;  /* 0x000004110a004388 */ /* 0x0005e40000000800 */
.L_x_72:
[----:B------:R-:W-:Y:S05]  /*0500*/  BSYNC.RECONVERGENT B0 ;  /* 0x0000000000007941 */ /* 0x000fea0003800200 */
.L_x_71:
[----:B------:R-:W-:Y:S06]  /*0510*/  BAR.SYNC.DEFER_BLOCKING 0x0 ;  /* 0x0000000000007b1d */ /* 0x000fec0000010000 */
[----:B------:R-:W-:Y:S04]  /*0520*/  BSSY.RECONVERGENT B0, `(.L_x_73) ;  /* 0x000000a000007945 */ /* 0x000fe80003800200 */
[----:B------:R-:W-:Y:S05]  /*0530*/  @P1 BRA `(.L_x_74) ;  /* 0x0000000000201947 */ /* 0x000fea0003800000 */
[----:B012---:R-:W-:Y:S01]  /*0540*/  LDS R17, [R12] ;  /* 0x000000000c117984 */ /* 0x007fe20000000800 */
[----:B------:R-:W-:-:S03]  /*0550*/  SHF.R.U32.HI R19, RZ, 0x3, R5 ;  /* 0x00000003ff137819 */ /* 0x000fc60000011605 */
[----:B------:R-:W0:Y:S01]  /*0560*/  LDS R18, [R12+0x10] ;  /* 0x000010000c127984 */ /* 0x000e220000000800 */
[----:B------:R-:W-:Y:S02]  /*0570*/  LOP3.LUT R19, R19, 0x1, RZ, 0xc0, !PT ;  /* 0x0000000113137812 */ /* 0x000fe400078ec0ff */
[----:B0-----:R-:W-:-:S04]  /*0580*/  FSETP.GT.AND P4, PT, R17, R18, PT ;  /* 0x000000121100720b */ /* 0x001fc80003f84000 */
[----:B------:R-:W-:-:S13]  /*0590*/  ISETP.EQ.U32.XOR P4, PT, R19, 0x1, P4 ;  /* 0x000000011300780c */ /* 0x000fda0002782870 */
[----:B------:R3:W-:Y:S04]  /*05a0*/  @P4 STS [R12], R18 ;  /* 0x000000120c004388 */ /* 0x0007e80000000800 */
[----:B------:R3:W-:Y:S02]  /*05b0*/  @P4 STS [R12+0x10], R17 ;  /* 0x000010110c004388 */ /* 0x0007e40000000800 */
.L_x_74:
[----:B------:R-:W-:Y:S05]  /*05c0*/  BSYNC.RECONVERGENT B0 ;  /* 0x0000000000007941 */ /* 0x000fea0003800200 */
.L_x_73:
[----:B------:R-:W-:Y:S06]  /*05d0*/  BAR.SYNC.DEFER_BLOCKING 0x0 ;  /* 0x0000000000007b1d */ /* 0x000fec0000010000 */
[----:B------:R-:W-:Y:S04]  /*05e0*/  BSSY.RECONVERGENT B0, `(.L_x_75) ;  /* 0x000000a000007945 */ /* 0x000fe80003800200 */
[----:B------:R-:W-:Y:S05]  /*05f0*/  @P0 BRA `(.L_x_76) ;  /* 0x0000000000200947 */ /* 0x000fea0003800000 */
[----:B0123--:R-:W-:Y:S01]  /*0600*/  LDS R18, [R11] ;  /* 0x000000000b127984 */ /* 0x00ffe20000000800 */
[----:B------:R-:W-:-:S03]  /*0610*/  SHF.R.U32.HI R19, RZ, 0x3, R4 ;  /* 0x00000003ff137819 */ /* 0x000fc60000011604 */
[----:B------:R-:W0:Y:S01]  /*0620*/  LDS R17, [R11+0x8] ;  /* 0x000008000b117984 */ /* 0x000e220000000800 */
[----:B------:R-:W-:Y:S02]  /*0630*/  LOP3.LUT R19, R19, 0x1, RZ, 0xc0, !PT ;  /* 0x0000000113137812 */ /* 0x000fe400078ec0ff */
[----:B0-----:R-:W-:-:S04]  /*0640*/  FSETP.GT.AND P4, PT, R18, R17, PT ;  /* 0x000000111200720b */ /* 0x001fc80003f84000 */
[----:B------:R-:W-:-:S13]  /*0650*/  ISETP.EQ.U32.XOR P4, PT, R19, 0x1, P4 ;  /* 0x000000011300780c */ /* 0x000fda0002782870 */
[----:B------:R4:W-:Y:S04]  /*0660*/  @P4 STS [R11], R17 ;  /* 0x000000110b004388 */ /* 0x0009e80000000800 */
[----:B------:R4:W-:Y:S02]  /*0670*/  @P4 STS [R11+0x8], R18 ;  /* 0x000008120b004388 */ /* 0x0009e40000000800 */
.L_x_76:
[----:B------:R-:W-:Y:S05]  /*0680*/  BSYNC.RECONVERGENT B0 ;  /* 0x0000000000007941 */ /* 0x000fea0003800200 */
.L_x_75:
[----:B------:R-:W-:Y:S06]  /*0690*/  BAR.SYNC.DEFER_BLOCKING 0x0 ;  /* 0x0000000000007b1d */ /* 0x000fec0000010000 */
[----:B------:R-:W-:Y:S04]  /*06a0*/  BSSY.RECONVERGENT B0, `(.L_x_77) ;  /* 0x000000a000007945 */ /* 0x000fe80003800200 */
[----:B------:R-:W-:Y:S05]  /*06b0*/  @P6 BRA `(.L_x_78) ;  /* 0x0000000000206947 */ /* 0x000fea0003800000 */
[----:B01234-:R-:W-:Y:S01]  /*06c0*/  LDS R17, [R10] ;  /* 0x000000000a117984 */ /* 0x01ffe20000000800 */
[----:B------:R-:W-:-:S03]  /*06d0*/  SHF.R.U32.HI R19, RZ, 0x2, R0 ;  /* 0x00000002ff137819 */ /* 0x000fc60000011600 */
[----:B------:R-:W0:Y:S01]  /*06e0*/  LDS R18, [R10+0x4] ;  /* 0x000004000a127984 */ /* 0x000e220000000800 */
[----:B------:R-:W-:Y:S02]  /*06f0*/  LOP3.LUT R19, R19, 0x1, RZ, 0xc0, !PT ;  /* 0x0000000113137812 */ /* 0x000fe400078ec0ff */
[----:B0-----:R-:W-:-:S04]  /*0700*/  FSETP.GT.AND P4, PT, R17, R18, PT ;  /* 0x000000121100720b */ /* 0x001fc80003f84000 */
[----:B------:R-:W-:-:S13]  /*0710*/  ISETP.EQ.U32.XOR P4, PT, R19, 0x1, P4 ;  /* 0x000000011300780c */ /* 0x000fda0002782870 */
[----:B------:R0:W-:Y:S04]  /*0720*/  @P4 STS [R10], R18 ;  /* 0x000000120a004388 */ /* 0x0001e80000000800 */
[----:B------:R0:W-:Y:S02]  /*0730*/  @P4 STS [R10+0x4], R17 ;  /* 0x000004110a004388 */ /* 0x0001e40000000800 */
.L_x_78:
[----:B------:R-:W-:Y:S05]  /*0740*/  BSYNC.RECONVERGENT B0 ;  /* 0x0000000000007941 */ /* 0x000fea0003800200 */
.L_x_77:
        /* <DEDUP_REMOVED lines=11> */
.L_x_80:
[----:B------:R-:W-:Y:S05]  /*0800*/  BSYNC.RECONVERGENT B0 ;  /* 0x0000000000007941 */ /* 0x000fea0003800200 */
.L_x_79:
        /* <DEDUP_REMOVED lines=11> */
.L_x_82:
[----:B------:R-:W-:Y:S05]  /*08c0*/  BSYNC.RECONVERGENT B0 ;  /* 0x0000000000007941 */ /* 0x000fea0003800200 */
.L_x_81:
        /* <DEDUP_REMOVED lines=11> */
.L_x_84:
[----:B------:R-:W-:Y:S05]  /*0980*/  BSYNC.RECONVERGENT B0 ;  /* 0x0000000000007941 */ /* 0x000fea0003800200 */
.L_x_83:
        /* <DEDUP_REMOVED lines=11> */
.L_x_86:
[----:B------:R-:W-:Y:S05]  /*0a40*/  BSYNC.RECONVERGENT B0 ;  /* 0x0000000000007941 */ /* 0x000fea0003800200 */
.L_x_85:
        /* <DEDUP_REMOVED lines=11> */
.L_x_88:
[----:B------:R-:W-:Y:S05]  /*0b00*/  BSYNC.RECONVERGENT B0 ;  /* 0x0000000000007941 */ /* 0x000fea0003800200 */
.L_x_87:
        /* <DEDUP_REMOVED lines=11> */
.L_x_90:
[----:B------:R-:W-:Y:S05]  /*0bc0*/  BSYNC.RECONVERGENT B0 ;  /* 0x0000000000007941 */ /* 0x000fea0003800200 */
.L_x_89:
        /* <DEDUP_REMOVED lines=11> */
.L_x_92:
[----:B------:R-:W-:Y:S05]  /*0c80*/  BSYNC.RECONVERGENT B0 ;  /* 0x0000000000007941 */ /* 0x000fea0003800200 */
.L_x_91:
        /* <DEDUP_REMOVED lines=11> */
.L_x_94:
[----:B------:R-:W-:Y:S05]  /*0d40*/  BSYNC.RECONVERGENT B0 ;  /* 0x0000000000007941 */ /* 0x000fea0003800200 */
.L_x_93:
        /* <DEDUP_REMOVED lines=11> */
.L_x_96:
[----:B------:R-:W-:Y:S05]  /*0e00*/  BSYNC.RECONVERGENT B0 ;  /* 0x0000000000007941 */ /* 0x000fea0003800200 */
.L_x_95:
[----:B------:R-:W-:Y:S01]  /*0e10*/  BAR.SYNC.DEFER_BLOCKING 0x0 ;  /* 0x0000000000007b1d */ /* 0x000fe20000010000 */
[----:B------:R-:W-:Y:S01]  /*0e20*/  ISETP.GT.U32.AND P4, PT, R16, 0x3ff, PT ;  /* 0x000003ff1000780c */ /* 0x000fe20003f84070 */
[C---:B------:R-:W-:Y:S01]  /*0e30*/  IMAD R15, R0.reuse, 0x2, -R15 ;  /* 0x00000002000f7824 */ /* 0x040fe200078e0a0f */
[C---:B01234-:R-:W-:Y:S02]  /*0e40*/  LOP3.LUT R17, R0.reuse, 0x7f, RZ, 0xc0, !PT ;  /* 0x0000007f00117812 */ /* 0x05ffe400078ec0ff */
[C---:B------:R-:W-:Y:S01]  /*0e50*/  LOP3.LUT R19, R0.reuse, 0xff, RZ, 0xc0, !PT ;  /* 0x000000ff00137812 */ /* 0x040fe200078ec0ff */
[----:B------:R-:W-:Y:S01]  /*0e60*/  BSSY.RECONVERGENT B0, `(.L_x_97) ;  /* 0x0000011000007945 */ /* 0x000fe20003800200 */
[C---:B------:R-:W-:Y:S01]  /*0e70*/  LOP3.LUT R23, R0.reuse, 0x1ff, RZ, 0xc0, !PT ;  /* 0x000001ff00177812 */ /* 0x040fe200078ec0ff */
[C---:B------:R-:W-:Y:S01]  /*0e80*/  IMAD R16, R0.reuse, 0x2, -R17 ;  /* 0x0000000200107824 */ /* 0x040fe200078e0a11 */
[----:B------:R-:W-:Y:S01]  /*0e90*/  LEA R20, R15, UR4, 0x2 ;  /* 0x000000040f147c11 */ /* 0x000fe2000f8e10ff */
[----:B------:R-:W-:Y:S01]  /*0ea0*/  IMAD R17, R0, 0x2, -R19 ;  /* 0x0000000200117824 */ /* 0x000fe200078e0a13 */
[----:B------:R-:W-:Y:S01]  /*0eb0*/  LEA R19, R8, UR4, 0x2 ;  /* 0x0000000408137c11 */ /* 0x000fe2000f8e10ff */
[----:B------:R-:W-:-:S02]  /*0ec0*/  IMAD R18, R0, 0x2, -R23 ;  /* 0x0000000200127824 */ /* 0x000fc400078e0a17 */
[----:B------:R-:W-:Y:S01]  /*0ed0*/  VIADD R25, R15, 0x40 ;  /* 0x000000400f197836 */ /* 0x000fe20000000000 */
[----:B------:R-:W-:Y:S06]  /*0ee0*/  @P4 BRA `(.L_x_98) ;  /* 0x0000000000204947 */ /* 0x000fec0003800000 */
[----:B------:R-:W-:Y:S01]  /*0ef0*/  LDS R22, [R19] ;  /* 0x0000000013167984 */ /* 0x000fe20000000800 */
[----:B------:R-:W-:-:S03]  /*0f00*/  SHF.R.U32.HI R24, RZ, 0x6, R8 ;  /* 0x00000006ff187819 */ /* 0x000fc60000011608 */
[----:B------:R-:W0:Y:S01]  /*0f10*/  LDS R23, [R19+0x80] ;  /* 0x0000800013177984 */ /* 0x000e220000000800 */
[----:B------:R-:W-:Y:S02]  /*0f20*/  LOP3.LUT R24, R24, 0x1, RZ, 0xc0, !PT ;  /* 0x0000000118187812 */ /* 0x000fe400078ec0ff */
[----:B0-----:R-:W-:-:S04]  /*0f30*/  FSETP.GT.AND P5, PT, R22, R23, PT ;  /* 0x000000171600720b */ /* 0x001fc80003fa4000 */
[----:B------:R-:W-:-:S13]  /*0f40*/  ISETP.EQ.U32.XOR P5, PT, R24, 0x1, P5 ;  /* 0x000000011800780c */ /* 0x000fda0002fa2870 */
[----:B------:R0:W-:Y:S04]  /*0f50*/  @P5 STS [R19], R23 ;  /* 0x0000001713005388 */ /* 0x0001e80000000800 */
[----:B------:R0:W-:Y:S02]  /*0f60*/  @P5 STS [R19+0x80], R22 ;  /* 0x0000801613005388 */ /* 0x0001e40000000800 */
.L_x_98:
[----:B------:R-:W-:Y:S05]  /*0f70*/  BSYNC.RECONVERGENT B0 ;  /* 0x0000000000007941 */ /* 0x000fea0003800200 */
.L_x_97:
        /* <DEDUP_REMOVED lines=11> */
.L_x_100:
[----:B------:R-:W-:Y:S05]  /*1030*/  BSYNC.RECONVERGENT B0 ;  /* 0x0000000000007941 */ /* 0x000fea0003800200 */
.L_x_99:
        /* <DEDUP_REMOVED lines=11> */
.L_x_102:
[----:B------:R-:W-:Y:S05]  /*10f0*/  BSYNC.RECONVERGENT B0 ;  /* 0x0000000000007941 */ /* 0x000fea0003800200 */
.L_x_101:
        /* <DEDUP_REMOVED lines=11> */
.L_x_104:
[----:B------:R-:W-:Y:S05]  /*11b0*/  BSYNC.RECONVERGENT B0 ;  /* 0x0000000000007941 */ /* 0x000fea0003800200 */
.L_x_103:
        /* <DEDUP_REMOVED lines=11> */
.L_x_106:
[----:B------:R-:W-:Y:S05]  /*1270*/  BSYNC.RECONVERGENT B0 ;  /* 0x0000000000007941 */ /* 0x000fea0003800200 */
.L_x_105:
        /* <DEDUP_REMOVED lines=11> */
.L_x_108:
[----:B------:R-:W-:Y:S05]  /*1330*/  BSYNC.RECONVERGENT B0 ;  /* 0x0000000000007941 */ /* 0x000fea0003800200 */
.L_x_107:
[----:B------:R-:W-:Y:S01]  /*1340*/  BAR.SYNC.DEFER_BLOCKING 0x0 ;  /* 0x0000000000007b1d */ /* 0x000fe20000010000 */
[----:B------:R-:W-:Y:S01]  /*1350*/  ISETP.GT.U32.AND P5, PT, R25, 0x3ff, PT ;  /* 0x000003ff1900780c */ /* 0x000fe20003fa4070 */
[----:B------:R-:W-:-:S04]  /*1360*/  VIADD R26, R16, 0x80 ;  /* 0x00000080101a7836 */ /* 0x000fc80000000000 */
[----:B------:R-:W-:Y:S08]  /*1370*/  BSSY.RECONVERGENT B0, `(.L_x_109) ;  /* 0x000000a000007945 */ /* 0x000ff00003800200 */
        /* <DEDUP_REMOVED lines=9> */
.L_x_110:
[----:B------:R-:W-:Y:S05]  /*1410*/  BSYNC.RECONVERGENT B0 ;  /* 0x0000000000007941 */ /* 0x000fea0003800200 */
.L_x_109:
        /* <DEDUP_REMOVED lines=11> */
.L_x_112:
[----:B------:R-:W-:Y:S05]  /*14d0*/  BSYNC.RECONVERGENT B0 ;  /* 0x0000000000007941 */ /* 0x000fea0003800200 */
.L_x_111:
        /* <DEDUP_REMOVED lines=11> */
.L_x_114:
[----:B------:R-:W-:Y:S05]  /*1590*/  BSYNC.RECONVERGENT B0 ;  /* 0x0000000000007941 */ /* 0x000fea0003800200 */
.L_x_113:
        /* <DEDUP_REMOVED lines=11> */
.L_x_116:
[----:B------:R-:W-:Y:S05]  /*1650*/  BSYNC.RECONVERGENT B0 ;  /* 0x0000000000007941 */ /* 0x000fea0003800200 */
.L_x_115:
        /* <DEDUP_REMOVED lines=11> */
.L_x_118:
[----:B------:R-:W-:Y:S05]  /*1710*/  BSYNC.RECONVERGENT B0 ;  /* 0x0000000000007941 */ /* 0x000fea0003800200 */
.L_x_117:
        /* <DEDUP_REMOVED lines=11> */
.L_x_120:
[----:B------:R-:W-:Y:S05]  /*17d0*/  BSYNC.RECONVERGENT B0 ;  /* 0x0000000000007941 */ /* 0x000fea0003800200 */
.L_x_119:
[----:B------:R-:W-:Y:S01]  /*17e0*/  BAR.SYNC.DEFER_BLOCKING 0x0 ;  /* 0x0000000000007b1d */ /* 0x000fe20000010000 */
[----:B------:R-:W-:-:S05]  /*17f0*/  ISETP.GT.U32.AND P6, PT, R0, 0x1ff, PT ;  /* 0x000001ff0000780c */ /* 0x000fca0003fc4070 */
        /* <DEDUP_REMOVED lines=10> */
.L_x_122:
[----:B------:R-:W-:Y:S05]  /*18a0*/  BSYNC.RECONVERGENT B0 ;  /* 0x0000000000007941 */ /* 0x000fea0003800200 */
.L_x_121:
[----:B------:R-:W-:Y:S01]  /*18b0*/  BAR.SYNC.DEFER_BLOCKING 0x0 ;  /* 0x0000000000007b1d */ /* 0x000fe20000010000 */
[----:B------:R-:W-:-:S04]  /*18c0*/  ISETP.GT.U32.AND P6, PT, R26, 0x3ff, PT ;  /* 0x000003ff1a00780c */ /* 0x000fc80003fc4070 */
[----:B01234-:R-:W-:Y:S01]  /*18d0*/  P2R R22, PR, RZ, 0x40 ;  /* 0x00000040ff167803 */ /* 0x01ffe20000000000 */
[----:B------:R-:W-:Y:S08]  /*18e0*/  BSSY.RECONVERGENT B0, `(.L_x_123) ;  /* 0x000000b000007945 */ /* 0x000ff00003800200 */
[----:B------:R-:W-:Y:S05]  /*18f0*/  @P6 BRA `(.L_x_124) ;  /* 0x0000000000246947 */ /* 0x000fea0003800000 */
[----:B------:R-:W-:Y:S02]  /*1900*/  LEA R22, R16, UR4, 0x2 ;  /* 0x0000000410167c11 */ /* 0x000fe4000f8e10ff */
[----:B------:R-:W-:-:S03]  /*1910*/  SHF.R.U32.HI R25, RZ, 0x8, R16 ;  /* 0x00000008ff197819 */ /* 0x000fc60000011610 */
[----:B------:R-:W-:Y:S01]  /*1920*/  LDS R23, [R22] ;  /* 0x0000000016177984 */ /* 0x000fe20000000800 */
[----:B------:R-:W-:-:S03]  /*1930*/  LOP3.LUT R25, R25, 0x1, RZ, 0xc0, !PT ;  /* 0x0000000119197812 */ /* 0x000fc600078ec0ff */
[----:B------:R-:W0:Y:S02]  /*1940*/  LDS R24, [R22+0x200] ;  /* 0x0002000016187984 */ /* 0x000e240000000800 */
[----:B0-----:R-:W-:-:S04]  /*1950*/  FSETP.GT.AND P6, PT, R23, R24, PT ;  /* 0x000000181700720b */ /* 0x001fc80003fc4000 */
[----:B------:R-:W-:-:S13]  /*1960*/  ISETP.EQ.U32.XOR P6, PT, R25, 0x1, P6 ;  /* 0x000000011900780c */ /* 0x000fda00037c2870 */
[----:B------:R0:W-:Y:S04]  /*1970*/  @P6 STS [R22], R24 ;  /* 0x0000001816006388 */ /* 0x0001e80000000800 */
[----:B------:R0:W-:Y:S02]  /*1980*/  @P6 STS [R22+0x200], R23 ;  /* 0x0002001716006388 */ /* 0x0001e40000000800 */
.L_x_124:
[----:B------:R-:W-:Y:S05]  /*1990*/  BSYNC.RECONVERGENT B0 ;  /* 0x0000000000007941 */ /* 0x000fea0003800200 */
.L_x_123:
[----:B------:R-:W-:Y:S01]  /*19a0*/  BAR.SYNC.DEFER_BLOCKING 0x0 ;  /* 0x0000000000007b1d */ /* 0x000fe20000010000 */
[----:B------:R-:W-:-:S05]  /*19b0*/  VIADD R25, R17, 0x100 ;  /* 0x0000010011197836 */ /* 0x000fca0000000000 */
        /* <DEDUP_REMOVED lines=10> */
.L_x_126:
[----:B------:R-:W-:Y:S05]  /*1a60*/  BSYNC.RECONVERGENT B0 ;  /* 0x0000000000007941 */ /* 0x000fea0003800200 */
.L_x_125:
        /* <DEDUP_REMOVED lines=11> */
.L_x_128:
[----:B------:R-:W-:Y:S05]  /*1b20*/  BSYNC.RECONVERGENT B0 ;  /* 0x0000000000007941 */ /* 0x000fea0003800200 */
.L_x_127:
        /* <DEDUP_REMOVED lines=11> */
.L_x_130:
[----:B------:R-:W-:Y:S05]  /*1be0*/  BSYNC.RECONVERGENT B0 ;  /* 0x0000000000007941 */ /* 0x000fea0003800200 */
.L_x_129:
        /* <DEDUP_REMOVED lines=11> */
.L_x_132:
[----:B------:R-:W-:Y:S05]  /*1ca0*/  BSYNC.RECONVERGENT B0 ;  /* 0x0000000000007941 */ /* 0x000fea0003800200 */
.L_x_131:
        /* <DEDUP_REMOVED lines=11> */
.L_x_134:
[----:B------:R-:W-:Y:S05]  /*1d60*/  BSYNC.RECONVERGENT B0 ;  /* 0x0000000000007941 */ /* 0x000fea0003800200 */
.L_x_133:
        /* <DEDUP_REMOVED lines=11> */
.L_x_136:
[----:B------:R-:W-:Y:S05]  /*1e20*/  BSYNC.RECONVERGENT B0 ;  /* 0x0000000000007941 */ /* 0x000fea0003800200 */
.L_x_135:
        /* <DEDUP_REMOVED lines=12> */
.L_x_138:
[----:B------:R-:W-:Y:S05]  /*1ef0*/  BSYNC.RECONVERGENT B0 ;  /* 0x0000000000007941 */ /* 0x000fea0003800200 */
.L_x_137:
        /* <DEDUP_REMOVED lines=14> */
.L_x_140:
[----:B------:R-:W-:Y:S05]  /*1fe0*/  BSYNC.RECONVERGENT B0 ;  /* 0x0000000000007941 */ /* 0x000fea0003800200 */
.L_x_139:
[----:B------:R-:W-:Y:S01]  /*1ff0*/  BAR.SYNC.DEFER_BLOCKING 0x0 ;  /* 0x0000000000007b1d */ /* 0x000fe20000010000 */
[----:B------:R-:W-:-:S05]  /*2000*/  ISETP.GT.U32.AND P6, PT, R26, 0x3ff, PT ;  /* 0x000003ff1a00780c */ /* 0x000fca0003fc4070 */
[----:B------:R-:W-:Y:S08]  /*2010*/  BSSY.RECONVERGENT B0, `(.L_x_141) ;  /* 0x000000b000007945 */ /* 0x000ff00003800200 */
[----:B------:R-:W-:Y:S05]  /*2020*/  @P6 BRA `(.L_x_142) ;  /* 0x0000000000246947 */ /* 0x000fea0003800000 */
[----:B------:R-:W-:Y:S02]  /*2030*/  LEA R27, R16, UR4, 0x2 ;  /* 0x00000004101b7c11 */ /* 0x000fe4000f8e10ff */
[----:B0-----:R-:W-:-:S03]  /*2040*/  SHF.R.U32.HI R24, RZ, 0x9, R16 ;  /* 0x00000009ff187819 */ /* 0x001fc60000011610 */
[----:B------:R-:W-:Y:S01]  /*2050*/  LDS R22, [R27] ;  /* 0x000000001b167984 */ /* 0x000fe20000000800 */
[----:B------:R-:W-:-:S03]  /*2060*/  LOP3.LUT R24, R24, 0x1, RZ, 0xc0, !PT ;  /* 0x0000000118187812 */ /* 0x000fc600078ec0ff */
[----:B------:R-:W0:Y:S02]  /*2070*/  LDS R23, [R27+0x200] ;  /* 0x000200001b177984 */ /* 0x000e240000000800 */
[----:B0-----:R-:W-:-:S04]  /*2080*/  FSETP.GT.AND P6, PT, R22, R23, PT ;  /* 0x000000171600720b */ /* 0x001fc80003fc4000 */
[----:B------:R-:W-:-:S13]  /*2090*/  ISETP.EQ.U32.XOR P6, PT, R24, 0x1, P6 ;  /* 0x000000011800780c */ /* 0x000fda00037c2870 */
[----:B------:R1:W-:Y:S04]  /*20a0*/  @P6 STS [R27], R23 ;  /* 0x000000171b006388 */ /* 0x0003e80000000800 */
[----:B------:R1:W-:Y:S02]  /*20b0*/  @P6 STS [R27+0x200], R22 ;  /* 0x000200161b006388 */ /* 0x0003e40000000800 */
.L_x_142:
[----:B------:R-:W-:Y:S05]  /*20c0*/  BSYNC.RECONVERGENT B0 ;  /* 0x0000000000007941 */ /* 0x000fea0003800200 */
.L_x_141:
[----:B------:R-:W-:Y:S01]  /*20d0*/  BAR.SYNC.DEFER_BLOCKING 0x0 ;  /* 0x0000000000007b1d */ /* 0x000fe20000010000 */
[----:B-1----:R-:W-:-:S05]  /*20e0*/  VIADD R27, R18, 0x200 ;  /* 0x00000200121b7836 */ /* 0x002fca0000000000 */
        /* <DEDUP_REMOVED lines=10> */
.L_x_144:
[----:B------:R-:W-:Y:S05]  /*2190*/  BSYNC.RECONVERGENT B0 ;  /* 0x0000000000007941 */ /* 0x000fea0003800200 */
.L_x_143:
        /* <DEDUP_REMOVED lines=11> */
.L_x_146:
[----:B------:R-:W-:Y:S05]  /*2250*/  BSYNC.RECONVERGENT B0 ;  /* 0x0000000000007941 */ /* 0x000fea0003800200 */
.L_x_145:
        /* <DEDUP_REMOVED lines=11> */
.L_x_148:
[----:B------:R-:W-:Y:S05]  /*2310*/  BSYNC.RECONVERGENT B0 ;  /* 0x0000000000007941 */ /* 0x000fea0003800200 */
.L_x_147:
        /* <DEDUP_REMOVED lines=11> */
.L_x_150:
[----:B------:R-:W-:Y:S05]  /*23d0*/  BSYNC.RECONVERGENT B0 ;  /* 0x0000000000007941 */ /* 0x000fea0003800200 */
.L_x_149:
        /* <DEDUP_REMOVED lines=11> */
.L_x_152:
[----:B------:R-:W-:Y:S05]  /*2490*/  BSYNC.RECONVERGENT B0 ;  /* 0x0000000000007941 */ /* 0x000fea0003800200 */
.L_x_151:
        /* <DEDUP_REMOVED lines=11> */
.L_x_154:
[----:B------:R-:W-:Y:S05]  /*2550*/  BSYNC.RECONVERGENT B0 ;  /* 0x0000000000007941 */ /* 0x000fea0003800200 */
.L_x_153:
        /* <DEDUP_REMOVED lines=12> */
.L_x_156:
[----:B------:R-:W-:Y:S05]  /*2620*/  BSYNC.RECONVERGENT B0 ;  /* 0x0000000000007941 */ /* 0x000fea0003800200 */
.L_x_155:
[----:B------:R-:W-:Y:S01]  /*2630*/  BAR.SYNC.DEFER_BLOCKING 0x0 ;  /* 0x0000000000007b1d */ /* 0x000fe20000010000 */
[----:B------:R-:W-:-:S05]  /*2640*/  ISETP.GT.U32.AND P6, PT, R27, 0x3ff, PT ;  /* 0x000003ff1b00780c */ /* 0x000fca0003fc4070 */
[----:B------:R-:W-:Y:S08]  /*2650*/  BSSY.RECONVERGENT B0, `(.L_x_157) ;  /* 0x000000b000007945 */ /* 0x000ff00003800200 */
[----:B------:R-:W-:Y:S05]  /*2660*/  @P6 BRA `(.L_x_158) ;  /* 0x0000000000246947 */ /* 0x000fea0003800000 */
[----:B01234-:R-:W-:Y:S02]  /*2670*/  LEA R22, R18, UR4, 0x2 ;  /* 0x0000000412167c11 */ /* 0x01ffe4000f8e10ff */
        /* <DEDUP_REMOVED lines=8> */
.L_x_158:
[----:B------:R-:W-:Y:S05]  /*2700*/  BSYNC.RECONVERGENT B0 ;  /* 0x0000000000007941 */ /* 0x000fea0003800200 */
.L_x_157:
        /* <DEDUP_REMOVED lines=13> */
.L_x_160:
[----:B------:R-:W-:Y:S05]  /*27e0*/  BSYNC.RECONVERGENT B0 ;  /* 0x0000000000007941 */ /* 0x000fea0003800200 */
.L_x_159:
        /* <DEDUP_REMOVED lines=13> */
.L_x_162:
[----:B------:R-:W-:Y:S05]  /*28c0*/  BSYNC.RECONVERGENT B0 ;  /* 0x0000000000007941 */ /* 0x000fea0003800200 */
.L_x_161:
        /* <DEDUP_REMOVED lines=11> */
.L_x_164:
[----:B------:R-:W-:Y:S05]  /*2980*/  BSYNC.RECONVERGENT B0 ;  /* 0x0000000000007941 */ /* 0x000fea0003800200 */
.L_x_163:
        /* <DEDUP_REMOVED lines=11> */
.L_x_166:
[----:B------:R-:W-:Y:S05]  /*2a40*/  BSYNC.RECONVERGENT B0 ;  /* 0x0000000000007941 */ /* 0x000fea0003800200 */
.L_x_165:
        /* <DEDUP_REMOVED lines=11> */
.L_x_168:
[----:B------:R-:W-:Y:S05]  /*2b00*/  BSYNC.RECONVERGENT B0 ;  /* 0x0000000000007941 */ /* 0x000fea0003800200 */
.L_x_167:
        /* <DEDUP_REMOVED lines=11> */
.L_x_170:
[----:B------:R-:W-:Y:S05]  /*2bc0*/  BSYNC.RECONVERGENT B0 ;  /* 0x0000000000007941 */ /* 0x000fea0003800200 */
.L_x_169:
        /* <DEDUP_REMOVED lines=11> */
.L_x_172:
[----:B------:R-:W-:Y:S05]  /*2c80*/  BSYNC.RECONVERGENT B0 ;  /* 0x0000000000007941 */ /* 0x000fea0003800200 */
.L_x_171:
        /* <DEDUP_REMOVED lines=11> */
.L_x_174:
[----:B------:R-:W-:Y:S05]  /*2d40*/  BSYNC.RECONVERGENT B0 ;  /* 0x0000000000007941 */ /* 0x000fea0003800200 */
.L_x_173:
[----:B------:R-:W-:Y:S01]  /*2d50*/  BAR.SYNC.DEFER_BLOCKING 0x0 ;  /* 0x0000000000007b1d */ /* 0x000fe20000010000 */
[----:B------:R-:W-:-:S05]  /*2d60*/  ISETP.GT.U32.AND P0, PT, R0, 0x1ff, PT ;  /* 0x000001ff0000780c */ /* 0x000fca0003f04070 */
[----:B------:R-:W-:Y:S08]  /*2d70*/  BSSY.RECONVERGENT B0, `(.L_x_175) ;  /* 0x0000007000007945 */ /* 0x000ff00003800200 */
[----:B------:R-:W-:Y:S05]  /*2d80*/  @P0 BRA `(.L_x_176) ;  /* 0x0000000000140947 */ /* 0x000fea0003800000 */
[----:B0-----:R-:W-:Y:S04]  /*2d90*/  LDS R5, [R10] ;  /* 0x000000000a057984 */ /* 0x001fe80000000800 */
[----:B------:R-:W0:Y:S02]  /*2da0*/  LDS R0, [R10+0x4] ;  /* 0x000004000a007984 */ /* 0x000e240000000800 */
[----:B0-----:R-:W-:-:S13]  /*2db0*/  FSETP.GT.AND P0, PT, R5, R0, PT ;  /* 0x000000000500720b */ /* 0x001fda0003f04000 */
[----:B------:R0:W-:Y:S04]  /*2dc0*/  @P0 STS [R10], R0 ;  /* 0x000000000a000388 */ /* 0x0001e80000000800 */
[----:B------:R0:W-:Y:S02]  /*2dd0*/  @P0 STS [R10+0x4], R5 ;  /* 0x000004050a000388 */ /* 0x0001e40000000800 */
.L_x_176:
[----:B------:R-:W-:Y:S05]  /*2de0*/  BSYNC.RECONVERGENT B0 ;  /* 0x0000000000007941 */ /* 0x000fea0003800200 */
.L_x_175:
[----:B------:R-:W-:Y:S01]  /*2df0*/  BAR.SYNC.DEFER_BLOCKING 0x0 ;  /* 0x0000000000007b1d */ /* 0x000fe20000010000 */
[----:B------:R-:W-:-:S13]  /*2e00*/  ISETP.NE.AND P0, PT, R21, RZ, PT ;  /* 0x000000ff1500720c */ /* 0x000fda0003f05270 */
[----:B------:R-:W-:Y:S05]  /*2e10*/  @P0 EXIT ;  /* 0x000000000000094d */ /* 0x000fea0003800000 */
[----:B------:R-:W5:Y:S04]  /*2e20*/  LDS R9, [R9] ;  /* 0x0000000009097984 */ /* 0x000f680000000800 */
[----:B-----5:R-:W-:Y:S01]  /*2e30*/  STG.E desc[UR6][R2.64], R9 ;  /* 0x0000000902007986 */ /* 0x020fe2000c101906 */
[----:B------:R-:W-:Y:S05]  /*2e40*/  EXIT ;  /* 0x000000000000794d */ /* 0x000fea0003800000 */
.L_x_177:
        /* <DEDUP_REMOVED lines=11> */
.L_x_185:


//--------------------- .nv.shared.reserved.0     --------------------------
	.section	.nv.shared.reserved.0,"aw",@nobits
	.weak		__nv_reservedSMEM_offset_0_alias
	.size		__nv_reservedSMEM_offset_0_alias, 0, 64
	.other		__nv_reservedSMEM_offset_0_alias,@"STO_CUDA_RESERVED_SHARED STV_DEFAULT"
__nv_reservedSMEM_offset_0_alias:
	.zero		0
	.zero		64


//--------------------- .nv.shared._Z16reduceHistogramsPKjPjj --------------------------
	.section	.nv.shared._Z16reduceHistogramsPKjPjj,"aw",@nobits
	.sectionflags	@""
	.align	4
.nv.shared._Z16reduceHistogramsPKjPjj:
	.zero		3072


//--------------------- .nv.shared._Z15histogramKernelPKfPjj --------------------------
	.section	.nv.shared._Z15histogramKernelPKfPjj,"aw",@nobits
	.sectionflags	@""
	.align	4
.nv.shared._Z15histogramKernelPKfPjj:
	.zero		2048


//--------------------- .nv.shared._Z16oddEvenLocalSortPfj --------------------------
	.section	.nv.shared._Z16oddEvenLocalSortPfj,"aw",@nobits
	.sectionflags	@""
	.align	4
.nv.shared._Z16oddEvenLocalSortPfj:
	.zero		3072


//--------------------- .nv.shared._Z23bitonicSortBlocksKernelPfj --------------------------
	.section	.nv.shared._Z23bitonicSortBlocksKernelPfj,"aw",@nobits
	.sectionflags	@""
	.align	4
.nv.shared._Z23bitonicSortBlocksKernelPfj:
	.zero		5120


//--------------------- .nv.constant0._Z13scatterKernelPKfPfPKjPjj --------------------------
	.section	.nv.constant0._Z13scatterKernelPKfPfPKjPjj,"a",@progbits
	.sectionflags	@""
	.align	4
.nv.constant0._Z13scatterKernelPKfPfPKjPjj:
	.zero		932


//--------------------- .nv.constant0._Z16reduceHistogramsPKjPjj --------------------------
	.section	.nv.constant0._Z16reduceHistogramsPKjPjj,"a",@progbits
	.sectionflags	@""
	.align	4
.nv.constant0._Z16reduceHistogramsPKjPjj:
	.zero		916


//--------------------- .nv.constant0._Z15histogramKernelPKfPjj --------------------------
	.section	.nv.constant0._Z15histogramKernelPKfPjj,"a",@progbits
	.sectionflags	@""
	.align	4
.nv.constant0._Z15histogramKernelPKfPjj:
	.zero		916


//--------------------- .nv.constant0._Z16oddEvenLocalSortPfj --------------------------
	.section	.nv.constant0._Z16oddEvenLocalSortPfj,"a",@progbits
	.sectionflags	@""
	.align	4
.nv.constant0._Z16oddEvenLocalSortPfj:
	.zero		908


//--------------------- .nv.constant0._Z20oddEvenCompareGlobalPfji --------------------------
	.section	.nv.constant0._Z20oddEvenCompareGlobalPfji,"a",@progbits
	.sectionflags	@""
	.align	4
.nv.constant0._Z20oddEvenCompareGlobalPfji:
	.zero		912


//--------------------- .nv.constant0._Z11mergeKernelPKfjS0_jPf --------------------------
	.section	.nv.constant0._Z11mergeKernelPKfjS0_jPf,"a",@progbits
	.sectionflags	@""
	.align	4
.nv.constant0._Z11mergeKernelPKfjS0_jPf:
	.zero		936


//--------------------- .nv.constant0._Z20bitonicCompareGlobalPfjjj --------------------------
	.section	.nv.constant0._Z20bitonicCompareGlobalPfjjj,"a",@progbits
	.sectionflags	@""
	.align	4
.nv.constant0._Z20bitonicCompareGlobalPfjjj:
	.zero		916


//--------------------- .nv.constant0._Z23bitonicSortBlocksKernelPfj --------------------------
	.section	.nv.constant0._Z23bitonicSortBlocksKernelPfj,"a",@progbits
	.sectionflags	@""
	.align	4
.nv.constant0._Z23bitonicSortBlocksKernelPfj:
	.zero		908


//--------------------- SYMBOLS --------------------------

	.type		.nv.reservedSmem.offset0,@object
	.size		.nv.reservedSmem.offset0,0x4
	.type		.nv.reservedSmem.cap,@object
	.size		.nv.reservedSmem.cap,0x4
